//
// Generated by NVIDIA NVVM Compiler
//
// Compiler Build ID: CL-36424714
// Cuda compilation tools, release 13.0, V13.0.88
// Based on NVVM 20.0.0
//

.version 9.0
.target sm_100
.address_size 64

	// .globl	ttm_trend_batch_prefix_ff2_tiled
// _ZZ32ttm_trend_batch_prefix_ff2_tiledE8sh_close has been demoted
// _ZZ32ttm_trend_batch_prefix_ff2_tiledE7sh_pref has been demoted
// _ZZ32ttm_trend_batch_prefix_ff2_tiledE9sh_period has been demoted
// _ZZ32ttm_trend_batch_prefix_ff2_tiledE7sh_warm has been demoted

.visible .entry ttm_trend_batch_prefix_ff2_tiled(
	.param .u64 .ptr .align 1 ttm_trend_batch_prefix_ff2_tiled_param_0,
	.param .u64 .ptr .align 1 ttm_trend_batch_prefix_ff2_tiled_param_1,
	.param .u64 .ptr .align 1 ttm_trend_batch_prefix_ff2_tiled_param_2,
	.param .u64 .ptr .align 1 ttm_trend_batch_prefix_ff2_tiled_param_3,
	.param .u32 ttm_trend_batch_prefix_ff2_tiled_param_4,
	.param .u32 ttm_trend_batch_prefix_ff2_tiled_param_5,
	.param .u64 .ptr .align 1 ttm_trend_batch_prefix_ff2_tiled_param_6
)
{
	.reg .pred 	%p<13>;
	.reg .b32 	%r<32>;
	.reg .b32 	%f<53>;
	.reg .b64 	%rd<32>;
	// demoted variable
	.shared .align 4 .b8 _ZZ32ttm_trend_batch_prefix_ff2_tiledE8sh_close[1024];
	// demoted variable
	.shared .align 8 .b8 _ZZ32ttm_trend_batch_prefix_ff2_tiledE7sh_pref[2048];
	// demoted variable
	.shared .align 4 .b8 _ZZ32ttm_trend_batch_prefix_ff2_tiledE9sh_period[16];
	// demoted variable
	.shared .align 4 .b8 _ZZ32ttm_trend_batch_prefix_ff2_tiledE7sh_warm[16];
	ld.param.u64 	%rd6, [ttm_trend_batch_prefix_ff2_tiled_param_0];
	ld.param.u64 	%rd3, [ttm_trend_batch_prefix_ff2_tiled_param_1];
	ld.param.u64 	%rd4, [ttm_trend_batch_prefix_ff2_tiled_param_2];
	ld.param.u64 	%rd5, [ttm_trend_batch_prefix_ff2_tiled_param_3];
	ld.param.u32 	%r13, [ttm_trend_batch_prefix_ff2_tiled_param_4];
	ld.param.u32 	%r12, [ttm_trend_batch_prefix_ff2_tiled_param_5];
	ld.param.u64 	%rd7, [ttm_trend_batch_prefix_ff2_tiled_param_6];
	cvta.to.global.u64 	%rd1, %rd7;
	cvta.to.global.u64 	%rd2, %rd6;
	mov.u32 	%r1, %tid.x;
	mov.u32 	%r2, %tid.y;
	mov.u32 	%r14, %ctaid.x;
	shl.b32 	%r15, %r14, 8;
	mov.u32 	%r16, %ctaid.y;
	shl.b32 	%r17, %r16, 2;
	add.s32 	%r18, %r15, %r1;
	add.s32 	%r4, %r17, %r2;
	setp.ne.s32 	%p1, %r2, 0;
	setp.ge.s32 	%p2, %r18, %r13;
	shl.b32 	%r19, %r1, 2;
	mov.u32 	%r20, _ZZ32ttm_trend_batch_prefix_ff2_tiledE8sh_close;
	add.s32 	%r5, %r20, %r19;
	shl.b32 	%r21, %r1, 3;
	mov.u32 	%r22, _ZZ32ttm_trend_batch_prefix_ff2_tiledE7sh_pref;
	add.s32 	%r6, %r22, %r21;
	or.pred  	%p3, %p1, %p2;
	@%p3 bra 	$L__BB0_2;
	cvta.to.global.u64 	%rd8, %rd3;
	mul.wide.s32 	%rd9, %r18, 4;
	add.s64 	%rd10, %rd8, %rd9;
	ld.global.nc.f32 	%f5, [%rd10];
	st.shared.f32 	[%r5], %f5;
	mul.wide.s32 	%rd11, %r18, 8;
	add.s64 	%rd12, %rd2, %rd11;
	ld.global.nc.v2.f32 	{%f6, %f7}, [%rd12];
	st.shared.v2.f32 	[%r6], {%f6, %f7};
$L__BB0_2:
	setp.ne.s32 	%p4, %r1, 0;
	shl.b32 	%r23, %r2, 2;
	mov.u32 	%r24, _ZZ32ttm_trend_batch_prefix_ff2_tiledE9sh_period;
	add.s32 	%r7, %r24, %r23;
	mov.u32 	%r25, _ZZ32ttm_trend_batch_prefix_ff2_tiledE7sh_warm;
	add.s32 	%r8, %r25, %r23;
	@%p4 bra 	$L__BB0_6;
	setp.ge.s32 	%p5, %r4, %r12;
	@%p5 bra 	$L__BB0_5;
	cvta.to.global.u64 	%rd13, %rd4;
	mul.wide.u32 	%rd14, %r4, 4;
	add.s64 	%rd15, %rd13, %rd14;
	ld.global.nc.u32 	%r28, [%rd15];
	st.shared.u32 	[%r7], %r28;
	cvta.to.global.u64 	%rd16, %rd5;
	add.s64 	%rd17, %rd16, %rd14;
	ld.global.nc.u32 	%r29, [%rd17];
	st.shared.u32 	[%r8], %r29;
	bra.uni 	$L__BB0_6;
$L__BB0_5:
	mov.b32 	%r26, 0;
	st.shared.u32 	[%r7], %r26;
	mov.b32 	%r27, 2147483647;
	st.shared.u32 	[%r8], %r27;
$L__BB0_6:
	bar.sync 	0;
	setp.ge.s32 	%p6, %r4, %r12;
	setp.ge.s32 	%p7, %r18, %r13;
	or.pred  	%p8, %p6, %p7;
	@%p8 bra 	$L__BB0_14;
	ld.shared.u32 	%r9, [%r7];
	ld.shared.u32 	%r10, [%r8];
	setp.lt.s32 	%p9, %r9, 1;
	@%p9 bra 	$L__BB0_14;
	setp.ge.s32 	%p10, %r18, %r10;
	@%p10 bra 	$L__BB0_10;
	cvt.u64.u32 	%rd26, %r4;
	cvt.s64.s32 	%rd27, %r13;
	cvt.s64.s32 	%rd28, %r18;
	mad.lo.s64 	%rd29, %rd27, %rd26, %rd28;
	shl.b64 	%rd30, %rd29, 2;
	add.s64 	%rd31, %rd1, %rd30;
	mov.b32 	%r31, 0;
	st.global.u32 	[%rd31], %r31;
	bra.uni 	$L__BB0_14;
$L__BB0_10:
	cvt.rn.f32.u32 	%f8, %r9;
	rcp.rn.f32 	%f1, %f8;
	setp.ne.s32 	%p11, %r18, %r10;
	@%p11 bra 	$L__BB0_12;
	ld.shared.v2.f32 	{%f38, %f39}, [%r6];
	mul.f32 	%f40, %f1, %f38;
	neg.f32 	%f41, %f40;
	fma.rn.f32 	%f42, %f38, %f1, %f41;
	fma.rn.f32 	%f43, %f1, %f39, %f42;
	add.f32 	%f44, %f40, %f43;
	sub.f32 	%f45, %f44, %f40;
	sub.f32 	%f46, %f44, %f45;
	sub.f32 	%f47, %f40, %f46;
	sub.f32 	%f48, %f43, %f45;
	add.f32 	%f49, %f48, %f47;
	add.f32 	%f52, %f44, %f49;
	bra.uni 	$L__BB0_13;
$L__BB0_12:
	sub.s32 	%r30, %r18, %r9;
	ld.shared.v2.f32 	{%f9, %f10}, [%r6];
	mul.wide.s32 	%rd18, %r30, 8;
	add.s64 	%rd19, %rd2, %rd18;
	ld.global.nc.v2.f32 	{%f11, %f12}, [%rd19];
	neg.f32 	%f13, %f11;
	sub.f32 	%f14, %f9, %f11;
	sub.f32 	%f15, %f14, %f9;
	sub.f32 	%f16, %f14, %f15;
	sub.f32 	%f17, %f9, %f16;
	sub.f32 	%f18, %f13, %f15;
	add.f32 	%f19, %f18, %f17;
	sub.f32 	%f20, %f10, %f12;
	add.f32 	%f21, %f20, %f19;
	add.f32 	%f22, %f14, %f21;
	sub.f32 	%f23, %f22, %f14;
	sub.f32 	%f24, %f22, %f23;
	sub.f32 	%f25, %f14, %f24;
	sub.f32 	%f26, %f21, %f23;
	add.f32 	%f27, %f26, %f25;
	mul.f32 	%f28, %f1, %f22;
	neg.f32 	%f29, %f28;
	fma.rn.f32 	%f30, %f22, %f1, %f29;
	fma.rn.f32 	%f31, %f1, %f27, %f30;
	add.f32 	%f32, %f28, %f31;
	sub.f32 	%f33, %f32, %f28;
	sub.f32 	%f34, %f32, %f33;
	sub.f32 	%f35, %f28, %f34;
	sub.f32 	%f36, %f31, %f33;
	add.f32 	%f37, %f36, %f35;
	add.f32 	%f52, %f32, %f37;
$L__BB0_13:
	ld.shared.f32 	%f50, [%r5];
	setp.gt.f32 	%p12, %f50, %f52;
	selp.f32 	%f51, 0f3F800000, 0f00000000, %p12;
	cvt.u64.u32 	%rd20, %r4;
	cvt.s64.s32 	%rd21, %r13;
	cvt.s64.s32 	%rd22, %r18;
	mad.lo.s64 	%rd23, %rd21, %rd20, %rd22;
	shl.b64 	%rd24, %rd23, 2;
	add.s64 	%rd25, %rd1, %rd24;
	st.global.f32 	[%rd25], %f51;
$L__BB0_14:
	ret;

}
	// .globl	ttm_trend_many_series_one_param_time_major_f32
.visible .entry ttm_trend_many_series_one_param_time_major_f32(
	.param .u64 .ptr .align 1 ttm_trend_many_series_one_param_time_major_f32_param_0,
	.param .u64 .ptr .align 1 ttm_trend_many_series_one_param_time_major_f32_param_1,
	.param .u64 .ptr .align 1 ttm_trend_many_series_one_param_time_major_f32_param_2,
	.param .u32 ttm_trend_many_series_one_param_time_major_f32_param_3,
	.param .u32 ttm_trend_many_series_one_param_time_major_f32_param_4,
	.param .u32 ttm_trend_many_series_one_param_time_major_f32_param_5,
	.param .u64 .ptr .align 1 ttm_trend_many_series_one_param_time_major_f32_param_6
)
{
	.reg .pred 	%p<25>;
	.reg .b32 	%r<76>;
	.reg .b32 	%f<200>;
	.reg .b64 	%rd<135>;

	ld.param.u64 	%rd12, [ttm_trend_many_series_one_param_time_major_f32_param_0];
	ld.param.u64 	%rd13, [ttm_trend_many_series_one_param_time_major_f32_param_1];
	ld.param.u64 	%rd11, [ttm_trend_many_series_one_param_time_major_f32_param_2];
	ld.param.u32 	%r32, [ttm_trend_many_series_one_param_time_major_f32_param_3];
	ld.param.u32 	%r33, [ttm_trend_many_series_one_param_time_major_f32_param_4];
	ld.param.u32 	%r34, [ttm_trend_many_series_one_param_time_major_f32_param_5];
	ld.param.u64 	%rd14, [ttm_trend_many_series_one_param_time_major_f32_param_6];
	cvta.to.global.u64 	%rd1, %rd12;
	cvta.to.global.u64 	%rd2, %rd14;
	cvta.to.global.u64 	%rd3, %rd13;
	mov.u32 	%r35, %ctaid.x;
	mov.u32 	%r36, %ntid.x;
	mov.u32 	%r37, %tid.x;
	mad.lo.s32 	%r1, %r35, %r36, %r37;
	setp.ge.s32 	%p1, %r1, %r32;
	min.s32 	%r38, %r34, %r33;
	setp.lt.s32 	%p2, %r38, 1;
	or.pred  	%p3, %p2, %p1;
	@%p3 bra 	$L__BB1_22;
	cvta.to.global.u64 	%rd15, %rd11;
	cvt.s64.s32 	%rd4, %r1;
	mul.wide.s32 	%rd16, %r1, 4;
	add.s64 	%rd17, %rd15, %rd16;
	ld.global.nc.u32 	%r2, [%rd17];
	setp.ge.u32 	%p4, %r2, %r33;
	@%p4 bra 	$L__BB1_22;
	add.s32 	%r73, %r2, %r34;
	setp.lt.u32 	%p5, %r33, %r73;
	@%p5 bra 	$L__BB1_22;
	cvt.s64.s32 	%rd5, %r32;
	add.s32 	%r39, %r2, 1;
	max.u32 	%r40, %r73, %r39;
	sub.s32 	%r4, %r40, %r2;
	and.b32  	%r5, %r4, 7;
	sub.s32 	%r41, %r2, %r40;
	setp.gt.u32 	%p6, %r41, -8;
	mov.f32 	%f193, 0f00000000;
	mov.u32 	%r69, %r2;
	mov.f32 	%f192, %f193;
	@%p6 bra 	$L__BB1_7;
	add.s32 	%r67, %r2, 3;
	and.b32  	%r42, %r4, -8;
	neg.s32 	%r66, %r42;
	mov.f32 	%f193, 0f00000000;
$L__BB1_5:
	.pragma "nounroll";
	add.s32 	%r43, %r67, -3;
	cvt.u64.u32 	%rd18, %r43;
	mad.lo.s64 	%rd19, %rd18, %rd5, %rd4;
	shl.b64 	%rd20, %rd19, 2;
	add.s64 	%rd21, %rd1, %rd20;
	ld.global.nc.f32 	%f39, [%rd21];
	sub.f32 	%f40, %f39, %f193;
	add.f32 	%f41, %f192, %f40;
	sub.f32 	%f42, %f41, %f192;
	sub.f32 	%f43, %f42, %f40;
	add.s32 	%r44, %r67, -2;
	cvt.u64.u32 	%rd22, %r44;
	mad.lo.s64 	%rd23, %rd22, %rd5, %rd4;
	shl.b64 	%rd24, %rd23, 2;
	add.s64 	%rd25, %rd1, %rd24;
	ld.global.nc.f32 	%f44, [%rd25];
	sub.f32 	%f45, %f44, %f43;
	add.f32 	%f46, %f41, %f45;
	sub.f32 	%f47, %f46, %f41;
	sub.f32 	%f48, %f47, %f45;
	add.s32 	%r45, %r67, -1;
	cvt.u64.u32 	%rd26, %r45;
	mad.lo.s64 	%rd27, %rd26, %rd5, %rd4;
	shl.b64 	%rd28, %rd27, 2;
	add.s64 	%rd29, %rd1, %rd28;
	ld.global.nc.f32 	%f49, [%rd29];
	sub.f32 	%f50, %f49, %f48;
	add.f32 	%f51, %f46, %f50;
	sub.f32 	%f52, %f51, %f46;
	sub.f32 	%f53, %f52, %f50;
	add.s32 	%r46, %r67, 4;
	cvt.u64.u32 	%rd30, %r67;
	mad.lo.s64 	%rd31, %rd30, %rd5, %rd4;
	shl.b64 	%rd32, %rd31, 2;
	add.s64 	%rd33, %rd1, %rd32;
	ld.global.nc.f32 	%f54, [%rd33];
	sub.f32 	%f55, %f54, %f53;
	add.f32 	%f56, %f51, %f55;
	sub.f32 	%f57, %f56, %f51;
	sub.f32 	%f58, %f57, %f55;
	add.s32 	%r47, %r67, 1;
	cvt.u64.u32 	%rd34, %r47;
	mad.lo.s64 	%rd35, %rd34, %rd5, %rd4;
	shl.b64 	%rd36, %rd35, 2;
	add.s64 	%rd37, %rd1, %rd36;
	ld.global.nc.f32 	%f59, [%rd37];
	sub.f32 	%f60, %f59, %f58;
	add.f32 	%f61, %f56, %f60;
	sub.f32 	%f62, %f61, %f56;
	sub.f32 	%f63, %f62, %f60;
	add.s32 	%r48, %r67, 2;
	cvt.u64.u32 	%rd38, %r48;
	mad.lo.s64 	%rd39, %rd38, %rd5, %rd4;
	shl.b64 	%rd40, %rd39, 2;
	add.s64 	%rd41, %rd1, %rd40;
	ld.global.nc.f32 	%f64, [%rd41];
	sub.f32 	%f65, %f64, %f63;
	add.f32 	%f66, %f61, %f65;
	sub.f32 	%f67, %f66, %f61;
	sub.f32 	%f68, %f67, %f65;
	add.s32 	%r49, %r67, 3;
	cvt.u64.u32 	%rd42, %r49;
	mad.lo.s64 	%rd43, %rd42, %rd5, %rd4;
	shl.b64 	%rd44, %rd43, 2;
	add.s64 	%rd45, %rd1, %rd44;
	ld.global.nc.f32 	%f69, [%rd45];
	sub.f32 	%f70, %f69, %f68;
	add.f32 	%f71, %f66, %f70;
	sub.f32 	%f72, %f71, %f66;
	sub.f32 	%f73, %f72, %f70;
	cvt.u64.u32 	%rd46, %r46;
	mad.lo.s64 	%rd47, %rd46, %rd5, %rd4;
	shl.b64 	%rd48, %rd47, 2;
	add.s64 	%rd49, %rd1, %rd48;
	ld.global.nc.f32 	%f74, [%rd49];
	sub.f32 	%f75, %f74, %f73;
	add.f32 	%f192, %f71, %f75;
	sub.f32 	%f76, %f192, %f71;
	sub.f32 	%f193, %f76, %f75;
	add.s32 	%r67, %r67, 8;
	add.s32 	%r66, %r66, 8;
	setp.ne.s32 	%p7, %r66, 0;
	@%p7 bra 	$L__BB1_5;
	add.s32 	%r69, %r67, -3;
$L__BB1_7:
	setp.eq.s32 	%p8, %r5, 0;
	@%p8 bra 	$L__BB1_15;
	and.b32  	%r14, %r4, 3;
	setp.lt.u32 	%p9, %r5, 4;
	@%p9 bra 	$L__BB1_10;
	cvt.u64.u32 	%rd50, %r69;
	mad.lo.s64 	%rd51, %rd50, %rd5, %rd4;
	shl.b64 	%rd52, %rd51, 2;
	add.s64 	%rd53, %rd1, %rd52;
	ld.global.nc.f32 	%f78, [%rd53];
	sub.f32 	%f79, %f78, %f193;
	add.f32 	%f80, %f192, %f79;
	sub.f32 	%f81, %f80, %f192;
	sub.f32 	%f82, %f81, %f79;
	add.s32 	%r50, %r69, 1;
	cvt.u64.u32 	%rd54, %r50;
	mad.lo.s64 	%rd55, %rd54, %rd5, %rd4;
	shl.b64 	%rd56, %rd55, 2;
	add.s64 	%rd57, %rd1, %rd56;
	ld.global.nc.f32 	%f83, [%rd57];
	sub.f32 	%f84, %f83, %f82;
	add.f32 	%f85, %f80, %f84;
	sub.f32 	%f86, %f85, %f80;
	sub.f32 	%f87, %f86, %f84;
	add.s32 	%r51, %r69, 2;
	cvt.u64.u32 	%rd58, %r51;
	mad.lo.s64 	%rd59, %rd58, %rd5, %rd4;
	shl.b64 	%rd60, %rd59, 2;
	add.s64 	%rd61, %rd1, %rd60;
	ld.global.nc.f32 	%f88, [%rd61];
	sub.f32 	%f89, %f88, %f87;
	add.f32 	%f90, %f85, %f89;
	sub.f32 	%f91, %f90, %f85;
	sub.f32 	%f92, %f91, %f89;
	add.s32 	%r52, %r69, 3;
	cvt.u64.u32 	%rd62, %r52;
	mad.lo.s64 	%rd63, %rd62, %rd5, %rd4;
	shl.b64 	%rd64, %rd63, 2;
	add.s64 	%rd65, %rd1, %rd64;
	ld.global.nc.f32 	%f93, [%rd65];
	sub.f32 	%f94, %f93, %f92;
	add.f32 	%f192, %f90, %f94;
	sub.f32 	%f95, %f192, %f90;
	sub.f32 	%f193, %f95, %f94;
	add.s32 	%r69, %r69, 4;
$L__BB1_10:
	setp.eq.s32 	%p10, %r14, 0;
	@%p10 bra 	$L__BB1_15;
	setp.eq.s32 	%p11, %r14, 1;
	@%p11 bra 	$L__BB1_13;
	cvt.u64.u32 	%rd66, %r69;
	mad.lo.s64 	%rd67, %rd66, %rd5, %rd4;
	shl.b64 	%rd68, %rd67, 2;
	add.s64 	%rd69, %rd1, %rd68;
	ld.global.nc.f32 	%f97, [%rd69];
	sub.f32 	%f98, %f97, %f193;
	add.f32 	%f99, %f192, %f98;
	sub.f32 	%f100, %f99, %f192;
	sub.f32 	%f101, %f100, %f98;
	add.s32 	%r53, %r69, 1;
	cvt.u64.u32 	%rd70, %r53;
	mad.lo.s64 	%rd71, %rd70, %rd5, %rd4;
	shl.b64 	%rd72, %rd71, 2;
	add.s64 	%rd73, %rd1, %rd72;
	ld.global.nc.f32 	%f102, [%rd73];
	sub.f32 	%f103, %f102, %f101;
	add.f32 	%f192, %f99, %f103;
	sub.f32 	%f104, %f192, %f99;
	sub.f32 	%f193, %f104, %f103;
	add.s32 	%r69, %r69, 2;
$L__BB1_13:
	and.b32  	%r54, %r4, 1;
	setp.eq.b32 	%p12, %r54, 1;
	not.pred 	%p13, %p12;
	@%p13 bra 	$L__BB1_15;
	cvt.u64.u32 	%rd74, %r69;
	mad.lo.s64 	%rd75, %rd74, %rd5, %rd4;
	shl.b64 	%rd76, %rd75, 2;
	add.s64 	%rd77, %rd1, %rd76;
	ld.global.nc.f32 	%f105, [%rd77];
	sub.f32 	%f106, %f105, %f193;
	add.f32 	%f21, %f192, %f106;
	sub.f32 	%f107, %f21, %f192;
	sub.f32 	%f193, %f107, %f106;
	mov.f32 	%f192, %f21;
$L__BB1_15:
	cvt.rn.f32.u32 	%f108, %r34;
	rcp.rn.f32 	%f25, %f108;
	mul.f32 	%f109, %f25, %f192;
	add.s32 	%r55, %r73, -1;
	cvt.u64.u32 	%rd78, %r55;
	mad.lo.s64 	%rd79, %rd78, %rd5, %rd4;
	shl.b64 	%rd80, %rd79, 2;
	add.s64 	%rd81, %rd3, %rd80;
	ld.global.nc.f32 	%f110, [%rd81];
	setp.gt.f32 	%p14, %f110, %f109;
	selp.f32 	%f111, 0f3F800000, 0f00000000, %p14;
	add.s64 	%rd82, %rd2, %rd80;
	st.global.f32 	[%rd82], %f111;
	setp.le.u32 	%p15, %r33, %r73;
	@%p15 bra 	$L__BB1_22;
	sub.s32 	%r56, %r33, %r73;
	and.b32  	%r19, %r56, 3;
	setp.eq.s32 	%p16, %r19, 0;
	@%p16 bra 	$L__BB1_19;
	cvt.s64.s32 	%rd83, %r34;
	neg.s64 	%rd6, %rd83;
	cvt.u64.u32 	%rd84, %r73;
	mad.lo.s64 	%rd85, %rd5, %rd84, %rd4;
	shl.b64 	%rd134, %rd85, 2;
	shl.b64 	%rd8, %rd5, 2;
	neg.s32 	%r71, %r19;
$L__BB1_18:
	.pragma "nounroll";
	cvt.s64.s32 	%rd86, %r73;
	add.s64 	%rd87, %rd6, %rd86;
	mad.lo.s64 	%rd88, %rd5, %rd87, %rd4;
	add.s64 	%rd89, %rd1, %rd134;
	ld.global.nc.f32 	%f112, [%rd89];
	shl.b64 	%rd90, %rd88, 2;
	add.s64 	%rd91, %rd1, %rd90;
	ld.global.nc.f32 	%f113, [%rd91];
	sub.f32 	%f114, %f112, %f193;
	add.f32 	%f115, %f192, %f114;
	sub.f32 	%f116, %f115, %f192;
	sub.f32 	%f117, %f116, %f114;
	neg.f32 	%f118, %f113;
	sub.f32 	%f119, %f118, %f117;
	add.f32 	%f192, %f115, %f119;
	sub.f32 	%f120, %f192, %f115;
	sub.f32 	%f193, %f120, %f119;
	mul.f32 	%f121, %f25, %f192;
	add.s64 	%rd92, %rd3, %rd134;
	ld.global.nc.f32 	%f122, [%rd92];
	setp.gt.f32 	%p17, %f122, %f121;
	selp.f32 	%f123, 0f3F800000, 0f00000000, %p17;
	add.s64 	%rd93, %rd2, %rd134;
	st.global.f32 	[%rd93], %f123;
	add.s32 	%r73, %r73, 1;
	add.s64 	%rd134, %rd134, %rd8;
	add.s32 	%r71, %r71, 1;
	setp.ne.s32 	%p18, %r71, 0;
	@%p18 bra 	$L__BB1_18;
$L__BB1_19:
	sub.s32 	%r57, %r2, %r33;
	add.s32 	%r58, %r57, %r34;
	setp.gt.u32 	%p19, %r58, -4;
	@%p19 bra 	$L__BB1_22;
	add.s32 	%r75, %r73, 1;
	sub.s32 	%r74, %r73, %r34;
$L__BB1_21:
	add.s32 	%r59, %r75, -1;
	cvt.u64.u32 	%rd94, %r59;
	mad.lo.s64 	%rd95, %rd94, %rd5, %rd4;
	shl.b64 	%rd96, %rd95, 2;
	add.s64 	%rd97, %rd1, %rd96;
	ld.global.nc.f32 	%f124, [%rd97];
	cvt.s64.s32 	%rd98, %r74;
	mad.lo.s64 	%rd99, %rd98, %rd5, %rd4;
	shl.b64 	%rd100, %rd99, 2;
	add.s64 	%rd101, %rd1, %rd100;
	ld.global.nc.f32 	%f125, [%rd101];
	sub.f32 	%f126, %f124, %f193;
	add.f32 	%f127, %f192, %f126;
	sub.f32 	%f128, %f127, %f192;
	sub.f32 	%f129, %f128, %f126;
	neg.f32 	%f130, %f125;
	sub.f32 	%f131, %f130, %f129;
	add.f32 	%f132, %f127, %f131;
	sub.f32 	%f133, %f132, %f127;
	sub.f32 	%f134, %f133, %f131;
	mul.f32 	%f135, %f25, %f132;
	add.s64 	%rd102, %rd3, %rd96;
	ld.global.nc.f32 	%f136, [%rd102];
	setp.gt.f32 	%p20, %f136, %f135;
	selp.f32 	%f137, 0f3F800000, 0f00000000, %p20;
	add.s64 	%rd103, %rd2, %rd96;
	st.global.f32 	[%rd103], %f137;
	add.s32 	%r60, %r75, 2;
	cvt.u64.u32 	%rd104, %r75;
	mad.lo.s64 	%rd105, %rd104, %rd5, %rd4;
	shl.b64 	%rd106, %rd105, 2;
	add.s64 	%rd107, %rd1, %rd106;
	ld.global.nc.f32 	%f138, [%rd107];
	add.s32 	%r61, %r74, 1;
	cvt.s64.s32 	%rd108, %r61;
	mad.lo.s64 	%rd109, %rd108, %rd5, %rd4;
	shl.b64 	%rd110, %rd109, 2;
	add.s64 	%rd111, %rd1, %rd110;
	ld.global.nc.f32 	%f139, [%rd111];
	sub.f32 	%f140, %f138, %f134;
	add.f32 	%f141, %f132, %f140;
	sub.f32 	%f142, %f141, %f132;
	sub.f32 	%f143, %f142, %f140;
	neg.f32 	%f144, %f139;
	sub.f32 	%f145, %f144, %f143;
	add.f32 	%f146, %f141, %f145;
	sub.f32 	%f147, %f146, %f141;
	sub.f32 	%f148, %f147, %f145;
	mul.f32 	%f149, %f25, %f146;
	add.s64 	%rd112, %rd3, %rd106;
	ld.global.nc.f32 	%f150, [%rd112];
	setp.gt.f32 	%p21, %f150, %f149;
	selp.f32 	%f151, 0f3F800000, 0f00000000, %p21;
	add.s64 	%rd113, %rd2, %rd106;
	st.global.f32 	[%rd113], %f151;
	add.s32 	%r62, %r75, 1;
	cvt.u64.u32 	%rd114, %r62;
	mad.lo.s64 	%rd115, %rd114, %rd5, %rd4;
	shl.b64 	%rd116, %rd115, 2;
	add.s64 	%rd117, %rd1, %rd116;
	ld.global.nc.f32 	%f152, [%rd117];
	add.s32 	%r63, %r74, 2;
	cvt.s64.s32 	%rd118, %r63;
	mad.lo.s64 	%rd119, %rd118, %rd5, %rd4;
	shl.b64 	%rd120, %rd119, 2;
	add.s64 	%rd121, %rd1, %rd120;
	ld.global.nc.f32 	%f153, [%rd121];
	sub.f32 	%f154, %f152, %f148;
	add.f32 	%f155, %f146, %f154;
	sub.f32 	%f156, %f155, %f146;
	sub.f32 	%f157, %f156, %f154;
	neg.f32 	%f158, %f153;
	sub.f32 	%f159, %f158, %f157;
	add.f32 	%f160, %f155, %f159;
	sub.f32 	%f161, %f160, %f155;
	sub.f32 	%f162, %f161, %f159;
	mul.f32 	%f163, %f25, %f160;
	add.s64 	%rd122, %rd3, %rd116;
	ld.global.nc.f32 	%f164, [%rd122];
	setp.gt.f32 	%p22, %f164, %f163;
	selp.f32 	%f165, 0f3F800000, 0f00000000, %p22;
	add.s64 	%rd123, %rd2, %rd116;
	st.global.f32 	[%rd123], %f165;
	cvt.u64.u32 	%rd124, %r60;
	mad.lo.s64 	%rd125, %rd124, %rd5, %rd4;
	shl.b64 	%rd126, %rd125, 2;
	add.s64 	%rd127, %rd1, %rd126;
	ld.global.nc.f32 	%f166, [%rd127];
	add.s32 	%r64, %r74, 3;
	cvt.s64.s32 	%rd128, %r64;
	mad.lo.s64 	%rd129, %rd128, %rd5, %rd4;
	shl.b64 	%rd130, %rd129, 2;
	add.s64 	%rd131, %rd1, %rd130;
	ld.global.nc.f32 	%f167, [%rd131];
	sub.f32 	%f168, %f166, %f162;
	add.f32 	%f169, %f160, %f168;
	sub.f32 	%f170, %f169, %f160;
	sub.f32 	%f171, %f170, %f168;
	neg.f32 	%f172, %f167;
	sub.f32 	%f173, %f172, %f171;
	add.f32 	%f192, %f169, %f173;
	sub.f32 	%f174, %f192, %f169;
	sub.f32 	%f193, %f174, %f173;
	mul.f32 	%f175, %f25, %f192;
	add.s64 	%rd132, %rd3, %rd126;
	ld.global.nc.f32 	%f176, [%rd132];
	setp.gt.f32 	%p23, %f176, %f175;
	selp.f32 	%f177, 0f3F800000, 0f00000000, %p23;
	add.s64 	%rd133, %rd2, %rd126;
	st.global.f32 	[%rd133], %f177;
	add.s32 	%r30, %r75, 4;
	add.s32 	%r65, %r75, 3;
	add.s32 	%r74, %r74, 4;
	setp.lt.s32 	%p24, %r65, %r33;
	mov.u32 	%r75, %r30;
	@%p24 bra 	$L__BB1_21;
$L__BB1_22:
	ret;

}


// ===== COMPILED SASS (sm_100) =====

	.target	sm_100

	.elftype	@"ET_EXEC"


//--------------------- .note.nv.tkinfo           --------------------------
	.section	.note.nv.tkinfo,"",@"SHT_NOTE"
	.sectionflags	@"SHF_NOTE_NV_TKINFO"
	.tkinfo
        /*0018*/ 	.word	0x00000002
        /*0030*/ 	.string	""
        /*0030*/ 	.string	"ptxas"
        /*0030*/ 	.string	"Cuda compilation tools, release 13.0, V13.0.88"
        /*0030*/ 	.string	"Build cuda_13.0.r13.0/compiler.36424714_0"
        /*0030*/ 	.string	"-arch sm_100 -m 64 "



//--------------------- .note.nv.cuinfo           --------------------------
	.section	.note.nv.cuinfo,"",@"SHT_NOTE"
	.sectionflags	@"SHF_NOTE_NV_CUINFO"
        /*0018*/ 	.short	0x0002
        /*001a*/ 	.short	0x0064
        /*001c*/ 	.short	0x0082
	.zero		2


//--------------------- .nv.info                  --------------------------
	.section	.nv.info,"",@"SHT_CUDA_INFO"
	.align	4


	//----- nvinfo : EIATTR_REGCOUNT
	.align		4
        /*0000*/ 	.byte	0x04, 0x2f
        /*0002*/ 	.short	(.L_1 - .L_0)
	.align		4
.L_0:
        /*0004*/ 	.word	index@(ttm_trend_batch_prefix_ff2_tiled)
        /*0008*/ 	.word	0x00000014


	//----- nvinfo : EIATTR_FRAME_SIZE
	.align		4
.L_1:
        /*000c*/ 	.byte	0x04, 0x11
        /*000e*/ 	.short	(.L_3 - .L_2)
	.align		4
.L_2:
        /*0010*/ 	.word	index@($__internal_1_$__cuda_sm20_rcp_rn_f32_slowpath)
        /*0014*/ 	.word	0x00000000


	//----- nvinfo : EIATTR_FRAME_SIZE
	.align		4
.L_3:
        /*0018*/ 	.byte	0x04, 0x11
        /*001a*/ 	.short	(.L_5 - .L_4)
	.align		4
.L_4:
        /*001c*/ 	.word	index@(ttm_trend_batch_prefix_ff2_tiled)
        /*0020*/ 	.word	0x00000000


	//----- nvinfo : EIATTR_REGCOUNT
	.align		4
.L_5:
        /*0024*/ 	.byte	0x04, 0x2f
        /*0026*/ 	.short	(.L_7 - .L_6)
	.align		4
.L_6:
        /*0028*/ 	.word	index@(ttm_trend_many_series_one_param_time_major_f32)
        /*002c*/ 	.word	0x00000020


	//----- nvinfo : EIATTR_FRAME_SIZE
	.align		4
.L_7:
        /*0030*/ 	.byte	0x04, 0x11
        /*0032*/ 	.short	(.L_9 - .L_8)
	.align		4
.L_8:
        /*0034*/ 	.word	index@($__internal_0_$__cuda_sm20_rcp_rn_f32_slowpath)
        /*0038*/ 	.word	0x00000000


	//----- nvinfo : EIATTR_FRAME_SIZE
	.align		4
.L_9:
        /*003c*/ 	.byte	0x04, 0x11
        /*003e*/ 	.short	(.L_11 - .L_10)
	.align		4
.L_10:
        /*0040*/ 	.word	index@(ttm_trend_many_series_one_param_time_major_f32)
        /*0044*/ 	.word	0x00000000


	//----- nvinfo : EIATTR_MIN_STACK_SIZE
	.align		4
.L_11:
        /*0048*/ 	.byte	0x04, 0x12
        /*004a*/ 	.short	(.L_13 - .L_12)
	.align		4
.L_12:
        /*004c*/ 	.word	index@(ttm_trend_many_series_one_param_time_major_f32)
        /*0050*/ 	.word	0x00000000


	//----- nvinfo : EIATTR_MIN_STACK_SIZE
	.align		4
.L_13:
        /*0054*/ 	.byte	0x04, 0x12
        /*0056*/ 	.short	(.L_15 - .L_14)
	.align		4
.L_14:
        /*0058*/ 	.word	index@(ttm_trend_batch_prefix_ff2_tiled)
        /*005c*/ 	.word	0x00000000
.L_15:


//--------------------- .nv.compat                --------------------------
	.section	.nv.compat,"",@"SHT_CUDA_COMPAT_INFO"
	.align	4
        /*0000*/ 	.byte	0x02, 0x09, 0x00, 0x00, 0x02, 0x02, 0x01, 0x00, 0x02, 0x05, 0x05, 0x00, 0x03, 0x07, 0x01, 0x01
        /*0010*/ 	.byte	0x02, 0x03, 0x00, 0x00, 0x02, 0x06, 0x01, 0x00, 0x04, 0x0b, 0x08, 0x00, 0x09, 0x00, 0x00, 0x00
        /*0020*/ 	.byte	0x00, 0x00, 0x00, 0x00


//--------------------- .nv.info.ttm_trend_many_series_one_param_time_major_f32 --------------------------
	.section	.nv.info.ttm_trend_many_series_one_param_time_major_f32,"",@"SHT_CUDA_INFO"
	.sectionflags	@""
	.align	4


	//----- nvinfo : EIATTR_CUDA_API_VERSION
	.align		4
        /*0000*/ 	.byte	0x04, 0x37
        /*0002*/ 	.short	(.L_17 - .L_16)
.L_16:
        /*0004*/ 	.word	0x00000082


	//----- nvinfo : EIATTR_KPARAM_INFO
	.align		4
.L_17:
        /*0008*/ 	.byte	0x04, 0x17
        /*000a*/ 	.short	(.L_19 - .L_18)
.L_18:
        /*000c*/ 	.word	0x00000000
        /*0010*/ 	.short	0x0006
        /*0012*/ 	.short	0x0028
        /*0014*/ 	.byte	0x00, 0xf5, 0x21, 0x00


	//----- nvinfo : EIATTR_KPARAM_INFO
	.align		4
.L_19:
        /*0018*/ 	.byte	0x04, 0x17
        /*001a*/ 	.short	(.L_21 - .L_20)
.L_20:
        /*001c*/ 	.word	0x00000000
        /*0020*/ 	.short	0x0005
        /*0022*/ 	.short	0x0020
        /*0024*/ 	.byte	0x00, 0xf0, 0x11, 0x00


	//----- nvinfo : EIATTR_KPARAM_INFO
	.align		4
.L_21:
        /*0028*/ 	.byte	0x04, 0x17
        /*002a*/ 	.short	(.L_23 - .L_22)
.L_22:
        /*002c*/ 	.word	0x00000000
        /*0030*/ 	.short	0x0004
        /*0032*/ 	.short	0x001c
        /*0034*/ 	.byte	0x00, 0xf0, 0x11, 0x00


	//----- nvinfo : EIATTR_KPARAM_INFO
	.align		4
.L_23:
        /*0038*/ 	.byte	0x04, 0x17
        /*003a*/ 	.short	(.L_25 - .L_24)
.L_24:
        /*003c*/ 	.word	0x00000000
        /*0040*/ 	.short	0x0003
        /*0042*/ 	.short	0x0018
        /*0044*/ 	.byte	0x00, 0xf0, 0x11, 0x00


	//----- nvinfo : EIATTR_KPARAM_INFO
	.align		4
.L_25:
        /*0048*/ 	.byte	0x04, 0x17
        /*004a*/ 	.short	(.L_27 - .L_26)
.L_26:
        /*004c*/ 	.word	0x00000000
        /*0050*/ 	.short	0x0002
        /*0052*/ 	.short	0x0010
        /*0054*/ 	.byte	0x00, 0xf5, 0x21, 0x00


	//----- nvinfo : EIATTR_KPARAM_INFO
	.align		4
.L_27:
        /*0058*/ 	.byte	0x04, 0x17
        /*005a*/ 	.short	(.L_29 - .L_28)
.L_28:
        /*005c*/ 	.word	0x00000000
        /*0060*/ 	.short	0x0001
        /*0062*/ 	.short	0x0008
        /*0064*/ 	.byte	0x00, 0xf5, 0x21, 0x00


	//----- nvinfo : EIATTR_KPARAM_INFO
	.align		4
.L_29:
        /*0068*/ 	.byte	0x04, 0x17
        /*006a*/ 	.short	(.L_31 - .L_30)
.L_30:
        /*006c*/ 	.word	0x00000000
        /*0070*/ 	.short	0x0000
        /*0072*/ 	.short	0x0000
        /*0074*/ 	.byte	0x00, 0xf5, 0x21, 0x00


	//----- nvinfo : EIATTR_SPARSE_MMA_MASK
	.align		4
.L_31:
        /*0078*/ 	.byte	0x03, 0x50
        /*007a*/ 	.short	0x0000


	//----- nvinfo : EIATTR_MAXREG_COUNT
	.align		4
        /*007c*/ 	.byte	0x03, 0x1b
        /*007e*/ 	.short	0x00ff


	//----- nvinfo : EIATTR_MERCURY_ISA_VERSION
	.align		4
        /*0080*/ 	.byte	0x03, 0x5f
        /*0082*/ 	.short	0x0101


	//----- nvinfo : EIATTR_VRC_CTA_INIT_COUNT
	.align		4
        /*0084*/ 	.byte	0x02, 0x4a
	.zero		1
	.zero		1


	//----- nvinfo : EIATTR_EXIT_INSTR_OFFSETS
	.align		4
        /*0088*/ 	.byte	0x04, 0x1c
        /*008a*/ 	.short	(.L_33 - .L_32)


	//   ....[0]....
.L_32:
        /*008c*/ 	.word	0x000000a0


	//   ....[1]....
        /*0090*/ 	.word	0x00000100


	//   ....[2]....
        /*0094*/ 	.word	0x00000130


	//   ....[3]....
        /*0098*/ 	.word	0x00000fb0


	//   ....[4]....
        /*009c*/ 	.word	0x00001300


	//   ....[5]....
        /*00a0*/ 	.word	0x00001bb0


	//----- nvinfo : EIATTR_CRS_STACK_SIZE
	.align		4
.L_33:
        /*00a4*/ 	.byte	0x04, 0x1e
        /*00a6*/ 	.short	(.L_35 - .L_34)
.L_34:
        /*00a8*/ 	.word	0x00000000


	//----- nvinfo : EIATTR_CBANK_PARAM_SIZE
	.align		4
.L_35:
        /*00ac*/ 	.byte	0x03, 0x19
        /*00ae*/ 	.short	0x0030


	//----- nvinfo : EIATTR_PARAM_CBANK
	.align		4
        /*00b0*/ 	.byte	0x04, 0x0a
        /*00b2*/ 	.short	(.L_37 - .L_36)
	.align		4
.L_36:
        /*00b4*/ 	.word	index@(.nv.constant0.ttm_trend_many_series_one_param_time_major_f32)
        /*00b8*/ 	.short	0x0380
        /*00ba*/ 	.short	0x0030


	//----- nvinfo : EIATTR_SW_WAR
	.align		4
.L_37:
        /*00bc*/ 	.byte	0x04, 0x36
        /*00be*/ 	.short	(.L_39 - .L_38)
.L_38:
        /*00c0*/ 	.word	0x00000008
.L_39:


//--------------------- .nv.info.ttm_trend_batch_prefix_ff2_tiled --------------------------
	.section	.nv.info.ttm_trend_batch_prefix_ff2_tiled,"",@"SHT_CUDA_INFO"
	.sectionflags	@""
	.align	4


	//----- nvinfo : EIATTR_CUDA_API_VERSION
	.align		4
        /*0000*/ 	.byte	0x04, 0x37
        /*0002*/ 	.short	(.L_41 - .L_40)
.L_40:
        /*0004*/ 	.word	0x00000082


	//----- nvinfo : EIATTR_KPARAM_INFO
	.align		4
.L_41:
        /*0008*/ 	.byte	0x04, 0x17
        /*000a*/ 	.short	(.L_43 - .L_42)
.L_42:
        /*000c*/ 	.word	0x00000000
        /*0010*/ 	.short	0x0006
        /*0012*/ 	.short	0x0028
        /*0014*/ 	.byte	0x00, 0xf5, 0x21, 0x00


	//----- nvinfo : EIATTR_KPARAM_INFO
	.align		4
.L_43:
        /*0018*/ 	.byte	0x04, 0x17
        /*001a*/ 	.short	(.L_45 - .L_44)
.L_44:
        /*001c*/ 	.word	0x00000000
        /*0020*/ 	.short	0x0005
        /*0022*/ 	.short	0x0024
        /*0024*/ 	.byte	0x00, 0xf0, 0x11, 0x00


	//----- nvinfo : EIATTR_KPARAM_INFO
	.align		4
.L_45:
        /*0028*/ 	.byte	0x04, 0x17
        /*002a*/ 	.short	(.L_47 - .L_46)
.L_46:
        /*002c*/ 	.word	0x00000000
        /*0030*/ 	.short	0x0004
        /*0032*/ 	.short	0x0020
        /*0034*/ 	.byte	0x00, 0xf0, 0x11, 0x00


	//----- nvinfo : EIATTR_KPARAM_INFO
	.align		4
.L_47:
        /*0038*/ 	.byte	0x04, 0x17
        /*003a*/ 	.short	(.L_49 - .L_48)
.L_48:
        /*003c*/ 	.word	0x00000000
        /*0040*/ 	.short	0x0003
        /*0042*/ 	.short	0x0018
        /*0044*/ 	.byte	0x00, 0xf5, 0x21, 0x00


	//----- nvinfo : EIATTR_KPARAM_INFO
	.align		4
.L_49:
        /*0048*/ 	.byte	0x04, 0x17
        /*004a*/ 	.short	(.L_51 - .L_50)
.L_50:
        /*004c*/ 	.word	0x00000000
        /*0050*/ 	.short	0x0002
        /*0052*/ 	.short	0x0010
        /*0054*/ 	.byte	0x00, 0xf5, 0x21, 0x00


	//----- nvinfo : EIATTR_KPARAM_INFO
	.align		4
.L_51:
        /*0058*/ 	.byte	0x04, 0x17
        /*005a*/ 	.short	(.L_53 - .L_52)
.L_52:
        /*005c*/ 	.word	0x00000000
        /*0060*/ 	.short	0x0001
        /*0062*/ 	.short	0x0008
        /*0064*/ 	.byte	0x00, 0xf5, 0x21, 0x00


	//----- nvinfo : EIATTR_KPARAM_INFO
	.align		4
.L_53:
        /*0068*/ 	.byte	0x04, 0x17
        /*006a*/ 	.short	(.L_55 - .L_54)
.L_54:
        /*006c*/ 	.word	0x00000000
        /*0070*/ 	.short	0x0000
        /*0072*/ 	.short	0x0000
        /*0074*/ 	.byte	0x00, 0xf5, 0x21, 0x00


	//----- nvinfo : EIATTR_SPARSE_MMA_MASK
	.align		4
.L_55:
        /*0078*/ 	.byte	0x03, 0x50
        /*007a*/ 	.short	0x0000


	//----- nvinfo : EIATTR_MAXREG_COUNT
	.align		4
        /*007c*/ 	.byte	0x03, 0x1b
        /*007e*/ 	.short	0x00ff


	//----- nvinfo : EIATTR_NUM_BARRIERS
	.align		4
        /*0080*/ 	.byte	0x02, 0x4c
        /*0082*/ 	.byte	0x01
	.zero		1


	//----- nvinfo : EIATTR_MERCURY_ISA_VERSION
	.align		4
        /*0084*/ 	.byte	0x03, 0x5f
        /*0086*/ 	.short	0x0101


	//----- nvinfo : EIATTR_VRC_CTA_INIT_COUNT
	.align		4
        /*0088*/ 	.byte	0x02, 0x4a
	.zero		1
	.zero		1


	//----- nvinfo : EIATTR_EXIT_INSTR_OFFSETS
	.align		4
        /*008c*/ 	.byte	0x04, 0x1c
        /*008e*/ 	.short	(.L_57 - .L_56)


	//   ....[0]....
.L_56:
        /*0090*/ 	.word	0x00000360


	//   ....[1]....
        /*0094*/ 	.word	0x00000390


	//   ....[2]....
        /*0098*/ 	.word	0x00000460


	//   ....[3]....
        /*009c*/ 	.word	0x000008f0


	//----- nvinfo : EIATTR_CRS_STACK_SIZE
	.align		4
.L_57:
        /*00a0*/ 	.byte	0x04, 0x1e
        /*00a2*/ 	.short	(.L_59 - .L_58)
.L_58:
        /*00a4*/ 	.word	0x00000000


	//----- nvinfo : EIATTR_CBANK_PARAM_SIZE
	.align		4
.L_59:
        /*00a8*/ 	.byte	0x03, 0x19
        /*00aa*/ 	.short	0x0030


	//----- nvinfo : EIATTR_PARAM_CBANK
	.align		4
        /*00ac*/ 	.byte	0x04, 0x0a
        /*00ae*/ 	.short	(.L_61 - .L_60)
	.align		4
.L_60:
        /*00b0*/ 	.word	index@(.nv.constant0.ttm_trend_batch_prefix_ff2_tiled)
        /*00b4*/ 	.short	0x0380
        /*00b6*/ 	.short	0x0030


	//----- nvinfo : EIATTR_SW_WAR
	.align		4
.L_61:
        /*00b8*/ 	.byte	0x04, 0x36
        /*00ba*/ 	.short	(.L_63 - .L_62)
.L_62:
        /*00bc*/ 	.word	0x00000008
.L_63:


//--------------------- .nv.callgraph             --------------------------
	.section	.nv.callgraph,"",@"SHT_CUDA_CALLGRAPH"
	.align	4
	.sectionentsize	8
	.align		4
        /*0000*/ 	.word	0x00000000
	.align		4
        /*0004*/ 	.word	0xffffffff
	.align		4
        /*0008*/ 	.word	0x00000000
	.align		4
        /*000c*/ 	.word	0xfffffffe
	.align		4
        /*0010*/ 	.word	0x00000000
	.align		4
        /*0014*/ 	.word	0xfffffffd
	.align		4
        /*0018*/ 	.word	0x00000000
	.align		4
        /*001c*/ 	.word	0xfffffffc


//--------------------- .text.ttm_trend_many_series_one_param_time_major_f32 --------------------------
	.section	.text.ttm_trend_many_series_one_param_time_major_f32,"ax",@progbits
	.align	128
        .global         ttm_trend_many_series_one_param_time_major_f32
        .type           ttm_trend_many_series_one_param_time_major_f32,@function
        .size           ttm_trend_many_series_one_param_time_major_f32,(.L_x_35 - ttm_trend_many_series_one_param_time_major_f32)
        .other          ttm_trend_many_series_one_param_time_major_f32,@"STO_CUDA_ENTRY STV_DEFAULT"
ttm_trend_many_series_one_param_time_major_f32:
.text.ttm_trend_many_series_one_param_time_major_f32:
[----:B------:R-:W-:Y:S01]  /*0000*/  LDC R1, c[0x0][0x37c] ;  /* 0x0000df00ff017b82 */ /* 0x000fe20000000800 */
[----:B------:R-:W0:Y:S07]  /*0010*/  S2R R15, SR_TID.X ;  /* 0x00000000000f7919 */ /* 0x000e2e0000002100 */
[----:B------:R-:W0:Y:S01]  /*0020*/  S2UR UR4, SR_CTAID.X ;  /* 0x00000000000479c3 */ /* 0x000e220000002500 */
[----:B------:R-:W1:Y:S07]  /*0030*/  LDCU UR6, c[0x0][0x3a0] ;  /* 0x00007400ff0677ac */ /* 0x000e6e0008000800 */
[----:B------:R-:W0:Y:S08]  /*0040*/  LDC R14, c[0x0][0x360] ;  /* 0x0000d800ff0e7b82 */ /* 0x000e300000000800 */
[----:B------:R-:W1:Y:S01]  /*0050*/  LDC.64 R8, c[0x0][0x398] ;  /* 0x0000e600ff087b82 */ /* 0x000e620000000a00 */
[----:B0-----:R-:W-:Y:S01]  /*0060*/  IMAD R14, R14, UR4, R15 ;  /* 0x000000040e0e7c24 */ /* 0x001fe2000f8e020f */
[----:B-1----:R-:W-:-:S04]  /*0070*/  VIMNMX R0, PT, PT, R9, UR6, PT ;  /* 0x0000000609007c48 */ /* 0x002fc8000bfe0100 */
[----:B------:R-:W-:-:S04]  /*0080*/  ISETP.GE.AND P0, PT, R14, R8, PT ;  /* 0x000000080e00720c */ /* 0x000fc80003f06270 */
[----:B------:R-:W-:-:S13]  /*0090*/  ISETP.LT.OR P0, PT, R0, 0x1, P0 ;  /* 0x000000010000780c */ /* 0x000fda0000701670 */
[----:B------:R-:W-:Y:S05]  /*00a0*/  @P0 EXIT ;  /* 0x000000000000094d */ /* 0x000fea0003800000 */
[----:B------:R-:W0:Y:S01]  /*00b0*/  LDC.64 R2, c[0x0][0x390] ;  /* 0x0000e400ff027b82 */ /* 0x000e220000000a00 */
[----:B------:R-:W1:Y:S01]  /*00c0*/  LDCU.64 UR4, c[0x0][0x358] ;  /* 0x00006b00ff0477ac */ /* 0x000e620008000a00 */
[----:B0-----:R-:W-:-:S05]  /*00d0*/  IMAD.WIDE R2, R14, 0x4, R2 ;  /* 0x000000040e027825 */ /* 0x001fca00078e0202 */
[----:B-1----:R-:W2:Y:S02]  /*00e0*/  LDG.E.CONSTANT R0, desc[UR4][R2.64] ;  /* 0x0000000402007981 */ /* 0x002ea4000c1e9900 */
[----:B--2---:R-:W-:-:S13]  /*00f0*/  ISETP.GE.U32.AND P0, PT, R0, R9, PT ;  /* 0x000000090000720c */ /* 0x004fda0003f06070 */
[----:B------:R-:W-:Y:S05]  /*0100*/  @P0 EXIT ;  /* 0x000000000000094d */ /* 0x000fea0003800000 */
[----:B------:R-:W-:-:S04]  /*0110*/  IADD3 R4, PT, PT, R0, UR6, RZ ;  /* 0x0000000600047c10 */ /* 0x000fc8000fffe0ff */
[----:B------:R-:W-:-:S13]  /*0120*/  ISETP.GT.U32.AND P0, PT, R4, R9, PT ;  /* 0x000000090400720c */ /* 0x000fda0003f04070 */
[----:B------:R-:W-:Y:S05]  /*0130*/  @P0 EXIT ;  /* 0x000000000000094d */ /* 0x000fea0003800000 */
[C---:B------:R-:W-:Y:S01]  /*0140*/  VIADDMNMX.U32 R5, R0.reuse, 0x1, R4, !PT ;  /* 0x0000000100057846 */ /* 0x040fe20007800004 */
[----:B------:R-:W0:Y:S01]  /*0150*/  LDCU.64 UR8, c[0x0][0x380] ;  /* 0x00007000ff0877ac */ /* 0x000e220008000a00 */
[----:B------:R-:W-:Y:S01]  /*0160*/  BSSY.RECONVERGENT B0, `(.L_x_0) ;  /* 0x0000065000007945 */ /* 0x000fe20003800200 */
[----:B------:R-:W-:Y:S01]  /*0170*/  HFMA2 R22, -RZ, RZ, 0, 0 ;  /* 0x00000000ff167431 */ /* 0x000fe200000001ff */
[----:B------:R-:W-:Y:S01]  /*0180*/  IADD3 R2, PT, PT, R0, -R5, RZ ;  /* 0x8000000500027210 */ /* 0x000fe20007ffe0ff */
[----:B------:R-:W-:Y:S01]  /*0190*/  IMAD.MOV.U32 R20, RZ, RZ, RZ ;  /* 0x000000ffff147224 */ /* 0x000fe200078e00ff */
[----:B------:R-:W-:Y:S02]  /*01a0*/  SHF.R.S32.HI R15, RZ, 0x1f, R14 ;  /* 0x0000001fff0f7819 */ /* 0x000fe4000001140e */
[----:B------:R-:W-:Y:S01]  /*01b0*/  ISETP.GT.U32.AND P0, PT, R2, -0x8, PT ;  /* 0xfffffff80200780c */ /* 0x000fe20003f04070 */
[----:B------:R-:W-:Y:S01]  /*01c0*/  IMAD.IADD R2, R5, 0x1, -R0 ;  /* 0x0000000105027824 */ /* 0x000fe200078e0a00 */
[----:B------:R-:W-:-:S02]  /*01d0*/  SHF.R.S32.HI R3, RZ, 0x1f, R8 ;  /* 0x0000001fff037819 */ /* 0x000fc40000011408 */
[----:B------:R-:W-:Y:S02]  /*01e0*/  MOV R5, R0 ;  /* 0x0000000000057202 */ /* 0x000fe40000000f00 */
[----:B------:R-:W-:-:S07]  /*01f0*/  LOP3.LUT R6, R2, 0x7, RZ, 0xc0, !PT ;  /* 0x0000000702067812 */ /* 0x000fce00078ec0ff */
[----:B0-----:R-:W-:Y:S05]  /*0200*/  @P0 BRA `(.L_x_1) ;  /* 0x0000000400680947 */ /* 0x001fea0003800000 */
[----:B------:R-:W-:Y:S01]  /*0210*/  LOP3.LUT R5, R2, 0xfffffff8, RZ, 0xc0, !PT ;  /* 0xfffffff802057812 */ /* 0x000fe200078ec0ff */
[----:B------:R-:W-:Y:S01]  /*0220*/  BSSY.RECONVERGENT B1, `(.L_x_2) ;  /* 0x0000057000017945 */ /* 0x000fe20003800200 */
[----:B------:R-:W-:Y:S02]  /*0230*/  IADD3 R7, PT, PT, R0, 0x3, RZ ;  /* 0x0000000300077810 */ /* 0x000fe40007ffe0ff */
[----:B------:R-:W-:Y:S01]  /*0240*/  MOV R22, RZ ;  /* 0x000000ff00167202 */ /* 0x000fe20000000f00 */
[----:B------:R-:W-:-:S07]  /*0250*/  IMAD.MOV R5, RZ, RZ, -R5 ;  /* 0x000000ffff057224 */ /* 0x000fce00078e0a05 */
.L_x_3:
[C---:B------:R-:W-:Y:S02]  /*0260*/  IADD3 R9, PT, PT, R7.reuse, -0x3, RZ ;  /* 0xfffffffd07097810 */ /* 0x040fe40007ffe0ff */
[----:B------:R-:W-:-:S03]  /*0270*/  IADD3 R13, PT, PT, R7, -0x2, RZ ;  /* 0xfffffffe070d7810 */ /* 0x000fc60007ffe0ff */
[----:B------:R-:W-:-:S04]  /*0280*/  IMAD.WIDE.U32 R10, R9, R8, R14 ;  /* 0x00000008090a7225 */ /* 0x000fc800078e000e */
[----:B------:R-:W-:Y:S01]  /*0290*/  IMAD R9, R9, R3, R11 ;  /* 0x0000000309097224 */ /* 0x000fe200078e020b */
[----:B------:R-:W-:-:S04]  /*02a0*/  LEA R16, P0, R10, UR8, 0x2 ;  /* 0x000000080a107c11 */ /* 0x000fc8000f8010ff */
[----:B------:R-:W-:Y:S01]  /*02b0*/  LEA.HI.X R17, R10, UR9, R9, 0x2, P0 ;  /* 0x000000090a117c11 */ /* 0x000fe200080f1409 */
[----:B------:R-:W-:-:S04]  /*02c0*/  IMAD.WIDE.U32 R10, R13, R8, R14 ;  /* 0x000000080d0a7225 */ /* 0x000fc800078e000e */
[----:B------:R0:W2:Y:S01]  /*02d0*/  LDG.E.CONSTANT R9, desc[UR4][R16.64] ;  /* 0x0000000410097981 */ /* 0x0000a2000c1e9900 */
[----:B------:R-:W-:Y:S01]  /*02e0*/  IMAD R13, R13, R3, R11 ;  /* 0x000000030d0d7224 */ /* 0x000fe200078e020b */
[----:B------:R-:W-:Y:S01]  /*02f0*/  LEA R12, P0, R10, UR8, 0x2 ;  /* 0x000000080a0c7c11 */ /* 0x000fe2000f8010ff */
[----:B------:R-:W-:-:S03]  /*0300*/  VIADD R19, R7, 0xffffffff ;  /* 0xffffffff07137836 */ /* 0x000fc60000000000 */
[----:B------:R-:W-:Y:S01]  /*0310*/  LEA.HI.X R13, R10, UR9, R13, 0x2, P0 ;  /* 0x000000090a0d7c11 */ /* 0x000fe200080f140d */
[----:B------:R-:W-:-:S04]  /*0320*/  IMAD.WIDE.U32 R10, R19, R8, R14 ;  /* 0x00000008130a7225 */ /* 0x000fc800078e000e */
[----:B------:R1:W3:Y:S01]  /*0330*/  LDG.E.CONSTANT R21, desc[UR4][R12.64] ;  /* 0x000000040c157981 */ /* 0x0002e2000c1e9900 */
[----:B------:R-:W-:Y:S01]  /*0340*/  IMAD R19, R19, R3, R11 ;  /* 0x0000000313137224 */ /* 0x000fe200078e020b */
[----:B------:R-:W-:-:S04]  /*0350*/  LEA R24, P0, R10, UR8, 0x2 ;  /* 0x000000080a187c11 */ /* 0x000fc8000f8010ff */
[----:B------:R-:W-:Y:S01]  /*0360*/  LEA.HI.X R25, R10, UR9, R19, 0x2, P0 ;  /* 0x000000090a197c11 */ /* 0x000fe200080f1413 */
[----:B------:R-:W-:-:S04]  /*0370*/  IMAD.WIDE.U32 R10, R7, R8, R14 ;  /* 0x00000008070a7225 */ /* 0x000fc800078e000e */
[----:B------:R-:W4:Y:S01]  /*0380*/  LDG.E.CONSTANT R24, desc[UR4][R24.64] ;  /* 0x0000000418187981 */ /* 0x000f22000c1e9900 */
[C---:B------:R-:W-:Y:S01]  /*0390*/  IMAD R11, R7.reuse, R3, R11 ;  /* 0x00000003070b7224 */ /* 0x040fe200078e020b */
[C---:B0-----:R-:W-:Y:S02]  /*03a0*/  LEA R16, P0, R10.reuse, UR8, 0x2 ;  /* 0x000000080a107c11 */ /* 0x041fe4000f8010ff */
[----:B------:R-:W-:Y:S02]  /*03b0*/  IADD3 R19, PT, PT, R7, 0x1, RZ ;  /* 0x0000000107137810 */ /* 0x000fe40007ffe0ff */
[----:B------:R-:W-:-:S03]  /*03c0*/  LEA.HI.X R17, R10, UR9, R11, 0x2, P0 ;  /* 0x000000090a117c11 */ /* 0x000fc600080f140b */
[----:B------:R-:W-:Y:S02]  /*03d0*/  IMAD.WIDE.U32 R10, R19, R8, R14 ;  /* 0x00000008130a7225 */ /* 0x000fe400078e000e */
[----:B------:R0:W5:Y:S01]  /*03e0*/  LDG.E.CONSTANT R23, desc[UR4][R16.64] ;  /* 0x0000000410177981 */ /* 0x000162000c1e9900 */
[----:B-1----:R-:W-:Y:S01]  /*03f0*/  IADD3 R13, PT, PT, R7, 0x2, RZ ;  /* 0x00000002070d7810 */ /* 0x002fe20007ffe0ff */
[----:B------:R-:W-:Y:S01]  /*0400*/  IMAD R19, R19, R3, R11 ;  /* 0x0000000313137224 */ /* 0x000fe200078e020b */
[----:B------:R-:W-:-:S04]  /*0410*/  LEA R18, P0, R10, UR8, 0x2 ;  /* 0x000000080a127c11 */ /* 0x000fc8000f8010ff */
[----:B------:R-:W-:Y:S01]  /*0420*/  LEA.HI.X R19, R10, UR9, R19, 0x2, P0 ;  /* 0x000000090a137c11 */ /* 0x000fe200080f1413 */
[----:B------:R-:W-:-:S04]  /*0430*/  IMAD.WIDE.U32 R10, R13, R8, R14 ;  /* 0x000000080d0a7225 */ /* 0x000fc800078e000e */
[----:B------:R1:W5:Y:S01]  /*0440*/  LDG.E.CONSTANT R25, desc[UR4][R18.64] ;  /* 0x0000000412197981 */ /* 0x000362000c1e9900 */
[----:B------:R-:W-:Y:S01]  /*0450*/  IMAD R13, R13, R3, R11 ;  /* 0x000000030d0d7224 */ /* 0x000fe200078e020b */
[----:B------:R-:W-:Y:S01]  /*0460*/  LEA R12, P0, R10, UR8, 0x2 ;  /* 0x000000080a0c7c11 */ /* 0x000fe2000f8010ff */
[----:B0-----:R-:W-:-:S03]  /*0470*/  VIADD R17, R7, 0x3 ;  /* 0x0000000307117836 */ /* 0x001fc60000000000 */
[----:B------:R-:W-:Y:S01]  /*0480*/  LEA.HI.X R13, R10, UR9, R13, 0x2, P0 ;  /* 0x000000090a0d7c11 */ /* 0x000fe200080f140d */
[----:B------:R-:W-:-:S04]  /*0490*/  IMAD.WIDE.U32 R10, R17, R8, R14 ;  /* 0x00000008110a7225 */ /* 0x000fc800078e000e */
[----:B------:R-:W5:Y:S01]  /*04a0*/  LDG.E.CONSTANT R12, desc[UR4][R12.64] ;  /* 0x000000040c0c7981 */ /* 0x000f62000c1e9900 */
[----:B------:R-:W-:Y:S01]  /*04b0*/  IMAD R17, R17, R3, R11 ;  /* 0x0000000311117224 */ /* 0x000fe200078e020b */
[C---:B------:R-:W-:Y:S02]  /*04c0*/  LEA R16, P0, R10.reuse, UR8, 0x2 ;  /* 0x000000080a107c11 */ /* 0x040fe4000f8010ff */
[----:B-1----:R-:W-:Y:S02]  /*04d0*/  IADD3 R19, PT, PT, R7, 0x4, RZ ;  /* 0x0000000407137810 */ /* 0x002fe40007ffe0ff */
[----:B------:R-:W-:-:S03]  /*04e0*/  LEA.HI.X R17, R10, UR9, R17, 0x2, P0 ;  /* 0x000000090a117c11 */ /* 0x000fc600080f1411 */
[C---:B------:R-:W-:Y:S02]  /*04f0*/  IMAD.WIDE.U32 R10, R19.reuse, R8, R14 ;  /* 0x00000008130a7225 */ /* 0x040fe400078e000e */
[----:B------:R-:W5:Y:S02]  /*0500*/  LDG.E.CONSTANT R16, desc[UR4][R16.64] ;  /* 0x0000000410107981 */ /* 0x000f64000c1e9900 */
[----:B------:R-:W-:Y:S01]  /*0510*/  IMAD R19, R19, R3, R11 ;  /* 0x0000000313137224 */ /* 0x000fe200078e020b */
[----:B------:R-:W-:-:S04]  /*0520*/  LEA R18, P0, R10, UR8, 0x2 ;  /* 0x000000080a127c11 */ /* 0x000fc8000f8010ff */
[----:B------:R-:W-:-:S05]  /*0530*/  LEA.HI.X R19, R10, UR9, R19, 0x2, P0 ;  /* 0x000000090a137c11 */ /* 0x000fca00080f1413 */
[----:B------:R-:W5:Y:S01]  /*0540*/  LDG.E.CONSTANT R18, desc[UR4][R18.64] ;  /* 0x0000000412127981 */ /* 0x000f62000c1e9900 */
[----:B------:R-:W-:Y:S01]  /*0550*/  IADD3 R5, PT, PT, R5, 0x8, RZ ;  /* 0x0000000805057810 */ /* 0x000fe20007ffe0ff */
[----:B------:R-:W-:-:S03]  /*0560*/  VIADD R7, R7, 0x8 ;  /* 0x0000000807077836 */ /* 0x000fc60000000000 */
[----:B------:R-:W-:Y:S01]  /*0570*/  ISETP.NE.AND P0, PT, R5, RZ, PT ;  /* 0x000000ff0500720c */ /* 0x000fe20003f05270 */
[----:B--2---:R-:W-:-:S04]  /*0580*/  FADD R9, R9, -R22 ;  /* 0x8000001609097221 */ /* 0x004fc80000000000 */
[----:B------:R-:W-:-:S04]  /*0590*/  FADD R11, R9, R20 ;  /* 0x00000014090b7221 */ /* 0x000fc80000000000 */
[----:B------:R-:W-:-:S04]  /*05a0*/  FADD R20, R11, -R20 ;  /* 0x800000140b147221 */ /* 0x000fc80000000000 */
[----:B------:R-:W-:-:S04]  /*05b0*/  FADD R20, -R9, R20 ;  /* 0x0000001409147221 */ /* 0x000fc80000000100 */
[----:B---3--:R-:W-:-:S04]  /*05c0*/  FADD R20, -R20, R21 ;  /* 0x0000001514147221 */ /* 0x008fc80000000100 */
[----:B------:R-:W-:-:S04]  /*05d0*/  FADD R10, R11, R20 ;  /* 0x000000140b0a7221 */ /* 0x000fc80000000000 */
[----:B------:R-:W-:-:S04]  /*05e0*/  FADD R11, -R11, R10 ;  /* 0x0000000a0b0b7221 */ /* 0x000fc80000000100 */
[----:B------:R-:W-:-:S04]  /*05f0*/  FADD R11, -R20, R11 ;  /* 0x0000000b140b7221 */ /* 0x000fc80000000100 */
[----:B----4-:R-:W-:-:S04]  /*0600*/  FADD R11, -R11, R24 ;  /* 0x000000180b0b7221 */ /* 0x010fc80000000100 */
[----:B------:R-:W-:-:S04]  /*0610*/  FADD R9, R10, R11 ;  /* 0x0000000b0a097221 */ /* 0x000fc80000000000 */
[----:B------:R-:W-:-:S04]  /*0620*/  FADD R10, -R10, R9 ;  /* 0x000000090a0a7221 */ /* 0x000fc80000000100 */
[----:B------:R-:W-:-:S04]  /*0630*/  FADD R10, -R11, R10 ;  /* 0x0000000a0b0a7221 */ /* 0x000fc80000000100 */
[----:B-----5:R-:W-:-:S04]  /*0640*/  FADD R10, -R10, R23 ;  /* 0x000000170a0a7221 */ /* 0x020fc80000000100 */
[----:B------:R-:W-:-:S04]  /*0650*/  FADD R20, R9, R10 ;  /* 0x0000000a09147221 */ /* 0x000fc80000000000 */
[----:B------:R-:W-:-:S04]  /*0660*/  FADD R9, -R9, R20 ;  /* 0x0000001409097221 */ /* 0x000fc80000000100 */
[----:B------:R-:W-:-:S04]  /*0670*/  FADD R10, -R10, R9 ;  /* 0x000000090a0a7221 */ /* 0x000fc80000000100 */
[----:B------:R-:W-:-:S04]  /*0680*/  FADD R25, -R10, R25 ;  /* 0x000000190a197221 */ /* 0x000fc80000000100 */
        /* <DEDUP_REMOVED lines=14> */
[----:B------:R-:W-:Y:S01]  /*0770*/  FADD R22, -R18, R11 ;  /* 0x0000000b12167221 */ /* 0x000fe20000000100 */
[----:B------:R-:W-:Y:S06]  /*0780*/  @P0 BRA `(.L_x_3) ;  /* 0xfffffff800b40947 */ /* 0x000fec000383ffff */
[----:B------:R-:W-:Y:S05]  /*0790*/  BSYNC.RECONVERGENT B1 ;  /* 0x0000000000017941 */ /* 0x000fea0003800200 */
.L_x_2:
[----:B------:R-:W-:-:S07]  /*07a0*/  IADD3 R5, PT, PT, R7, -0x3, RZ ;  /* 0xfffffffd07057810 */ /* 0x000fce0007ffe0ff */
.L_x_1:
[----:B------:R-:W-:Y:S05]  /*07b0*/  BSYNC.RECONVERGENT B0 ;  /* 0x0000000000007941 */ /* 0x000fea0003800200 */
.L_x_0:
[----:B------:R-:W-:Y:S01]  /*07c0*/  ISETP.NE.AND P0, PT, R6, RZ, PT ;  /* 0x000000ff0600720c */ /* 0x000fe20003f05270 */
[----:B------:R-:W-:-:S12]  /*07d0*/  BSSY.RECONVERGENT B0, `(.L_x_4) ;  /* 0x000005f000007945 */ /* 0x000fd80003800200 */
[----:B------:R-:W-:Y:S05]  /*07e0*/  @!P0 BRA `(.L_x_5) ;  /* 0x0000000400748947 */ /* 0x000fea0003800000 */
[----:B------:R-:W-:Y:S01]  /*07f0*/  ISETP.GE.U32.AND P1, PT, R6, 0x4, PT ;  /* 0x000000040600780c */ /* 0x000fe20003f26070 */
[----:B------:R-:W-:Y:S01]  /*0800*/  BSSY.RECONVERGENT B1, `(.L_x_6) ;  /* 0x000002f000017945 */ /* 0x000fe20003800200 */
[----:B------:R-:W-:-:S04]  /*0810*/  LOP3.LUT R18, R2, 0x3, RZ, 0xc0, !PT ;  /* 0x0000000302127812 */ /* 0x000fc800078ec0ff */
[----:B------:R-:W-:-:S07]  /*0820*/  ISETP.NE.AND P0, PT, R18, RZ, PT ;  /* 0x000000ff1200720c */ /* 0x000fce0003f05270 */
[----:B------:R-:W-:Y:S06]  /*0830*/  @!P1 BRA `(.L_x_7) ;  /* 0x0000000000ac9947 */ /* 0x000fec0003800000 */
[----:B------:R-:W0:Y:S01]  /*0840*/  LDCU.64 UR8, c[0x0][0x380] ;  /* 0x00007000ff0877ac */ /* 0x000e220008000a00 */
[----:B------:R-:W-:Y:S01]  /*0850*/  MOV R6, R14 ;  /* 0x0000000e00067202 */ /* 0x000fe20000000f00 */
[----:B------:R-:W-:Y:S01]  /*0860*/  IMAD.MOV.U32 R7, RZ, RZ, R15 ;  /* 0x000000ffff077224 */ /* 0x000fe200078e000f */
[----:B------:R-:W-:-:S03]  /*0870*/  IADD3 R13, PT, PT, R5, 0x1, RZ ;  /* 0x00000001050d7810 */ /* 0x000fc60007ffe0ff */
[----:B------:R-:W-:-:S04]  /*0880*/  IMAD.WIDE.U32 R10, R5, R8, R6 ;  /* 0x00000008050a7225 */ /* 0x000fc800078e0006 */
[----:B------:R-:W-:Y:S01]  /*0890*/  IMAD R9, R5, R3, R11 ;  /* 0x0000000305097224 */ /* 0x000fe200078e020b */
[----:B0-----:R-:W-:-:S04]  /*08a0*/  LEA R24, P1, R10, UR8, 0x2 ;  /* 0x000000080a187c11 */ /* 0x001fc8000f8210ff */
[----:B------:R-:W-:Y:S01]  /*08b0*/  LEA.HI.X R25, R10, UR9, R9, 0x2, P1 ;  /* 0x000000090a197c11 */ /* 0x000fe200088f1409 */
[----:B------:R-:W-:-:S04]  /*08c0*/  IMAD.WIDE.U32 R10, R13, R8, R6 ;  /* 0x000000080d0a7225 */ /* 0x000fc800078e0006 */
[----:B------:R-:W2:Y:S01]  /*08d0*/  LDG.E.CONSTANT R9, desc[UR4][R24.64] ;  /* 0x0000000418097981 */ /* 0x000ea2000c1e9900 */
[----:B------:R-:W-:Y:S01]  /*08e0*/  IMAD R13, R13, R3, R11 ;  /* 0x000000030d0d7224 */ /* 0x000fe200078e020b */
[----:B------:R-:W-:-:S04]  /*08f0*/  LEA R16, P1, R10, UR8, 0x2 ;  /* 0x000000080a107c11 */ /* 0x000fc8000f8210ff */
[----:B------:R-:W-:Y:S02]  /*0900*/  LEA.HI.X R17, R10, UR9, R13, 0x2, P1 ;  /* 0x000000090a117c11 */ /* 0x000fe400088f140d */
[----:B------:R-:W-:-:S03]  /*0910*/  IADD3 R13, PT, PT, R5, 0x2, RZ ;  /* 0x00000002050d7810 */ /* 0x000fc60007ffe0ff */
[----:B------:R-:W3:Y:S02]  /*0920*/  LDG.E.CONSTANT R16, desc[UR4][R16.64] ;  /* 0x0000000410107981 */ /* 0x000ee4000c1e9900 */
[----:B------:R-:W-:-:S04]  /*0930*/  IMAD.WIDE.U32 R10, R13, R8, R6 ;  /* 0x000000080d0a7225 */ /* 0x000fc800078e0006 */
[----:B------:R-:W-:Y:S01]  /*0940*/  IMAD R13, R13, R3, R11 ;  /* 0x000000030d0d7224 */ /* 0x000fe200078e020b */
[----:B------:R-:W-:Y:S01]  /*0950*/  LEA R12, P1, R10, UR8, 0x2 ;  /* 0x000000080a0c7c11 */ /* 0x000fe2000f8210ff */
[----:B------:R-:W-:-:S03]  /*0960*/  VIADD R11, R5, 0x3 ;  /* 0x00000003050b7836 */ /* 0x000fc60000000000 */
[----:B------:R-:W-:Y:S01]  /*0970*/  LEA.HI.X R13, R10, UR9, R13, 0x2, P1 ;  /* 0x000000090a0d7c11 */ /* 0x000fe200088f140d */
[----:B------:R-:W-:-:S04]  /*0980*/  IMAD.WIDE.U32 R6, R11, R8, R6 ;  /* 0x000000080b067225 */ /* 0x000fc800078e0006 */
[----:B------:R-:W4:Y:S01]  /*0990*/  LDG.E.CONSTANT R12, desc[UR4][R12.64] ;  /* 0x000000040c0c7981 */ /* 0x000f22000c1e9900 */
[----:B------:R-:W-:Y:S01]  /*09a0*/  IMAD R11, R11, R3, R7 ;  /* 0x000000030b0b7224 */ /* 0x000fe200078e0207 */
[----:B------:R-:W-:-:S04]  /*09b0*/  LEA R10, P1, R6, UR8, 0x2 ;  /* 0x00000008060a7c11 */ /* 0x000fc8000f8210ff */
[----:B------:R-:W-:-:S06]  /*09c0*/  LEA.HI.X R11, R6, UR9, R11, 0x2, P1 ;  /* 0x00000009060b7c11 */ /* 0x000fcc00088f140b */
[----:B------:R-:W5:Y:S01]  /*09d0*/  LDG.E.CONSTANT R11, desc[UR4][R10.64] ;  /* 0x000000040a0b7981 */ /* 0x000f62000c1e9900 */
[----:B------:R-:W-:Y:S01]  /*09e0*/  IADD3 R5, PT, PT, R5, 0x4, RZ ;  /* 0x0000000405057810 */ /* 0x000fe20007ffe0ff */
[----:B--2---:R-:W-:-:S04]  /*09f0*/  FADD R9, -R22, R9 ;  /* 0x0000000916097221 */ /* 0x004fc80000000100 */
[----:B------:R-:W-:-:S04]  /*0a00*/  FADD R7, R20, R9 ;  /* 0x0000000914077221 */ /* 0x000fc80000000000 */
[----:B------:R-:W-:-:S04]  /*0a10*/  FADD R20, -R20, R7 ;  /* 0x0000000714147221 */ /* 0x000fc80000000100 */
        /* <DEDUP_REMOVED lines=12> */
[----:B------:R-:W-:-:S07]  /*0ae0*/  FADD R22, -R6, R9 ;  /* 0x0000000906167221 */ /* 0x000fce0000000100 */
.L_x_7:
[----:B------:R-:W-:Y:S05]  /*0af0*/  BSYNC.RECONVERGENT B1 ;  /* 0x0000000000017941 */ /* 0x000fea0003800200 */
.L_x_6:
[----:B------:R-:W-:Y:S05]  /*0b00*/  @!P0 BRA `(.L_x_5) ;  /* 0x0000000000ac8947 */ /* 0x000fea0003800000 */
[----:B------:R-:W-:Y:S01]  /*0b10*/  ISETP.NE.AND P1, PT, R18, 0x1, PT ;  /* 0x000000011200780c */ /* 0x000fe20003f25270 */
[----:B------:R-:W-:Y:S01]  /*0b20*/  BSSY.RECONVERGENT B1, `(.L_x_8) ;  /* 0x000001b000017945 */ /* 0x000fe20003800200 */
[----:B------:R-:W-:-:S04]  /*0b30*/  LOP3.LUT R2, R2, 0x1, RZ, 0xc0, !PT ;  /* 0x0000000102027812 */ /* 0x000fc800078ec0ff */
[----:B------:R-:W-:-:S07]  /*0b40*/  ISETP.NE.U32.AND P0, PT, R2, 0x1, PT ;  /* 0x000000010200780c */ /* 0x000fce0003f05070 */
[----:B------:R-:W-:Y:S06]  /*0b50*/  @!P1 BRA `(.L_x_9) ;  /* 0x00000000005c9947 */ /* 0x000fec0003800000 */
[----:B------:R-:W0:Y:S01]  /*0b60*/  LDCU.64 UR8, c[0x0][0x380] ;  /* 0x00007000ff0877ac */ /* 0x000e220008000a00 */
[----:B------:R-:W-:Y:S01]  /*0b70*/  MOV R6, R14 ;  /* 0x0000000e00067202 */ /* 0x000fe20000000f00 */
[----:B------:R-:W-:-:S04]  /*0b80*/  IMAD.MOV.U32 R7, RZ, RZ, R15 ;  /* 0x000000ffff077224 */ /* 0x000fc800078e000f */
[----:B------:R-:W-:-:S04]  /*0b90*/  IMAD.WIDE.U32 R10, R5, R8, R6 ;  /* 0x00000008050a7225 */ /* 0x000fc800078e0006 */
[----:B------:R-:W-:Y:S01]  /*0ba0*/  IMAD R9, R5, R3, R11 ;  /* 0x0000000305097224 */ /* 0x000fe200078e020b */
[----:B0-----:R-:W-:-:S04]  /*0bb0*/  LEA R12, P1, R10, UR8, 0x2 ;  /* 0x000000080a0c7c11 */ /* 0x001fc8000f8210ff */
[----:B------:R-:W-:Y:S02]  /*0bc0*/  LEA.HI.X R13, R10, UR9, R9, 0x2, P1 ;  /* 0x000000090a0d7c11 */ /* 0x000fe400088f1409 */
[----:B------:R-:W-:-:S04]  /*0bd0*/  IADD3 R9, PT, PT, R5, 0x1, RZ ;  /* 0x0000000105097810 */ /* 0x000fc80007ffe0ff */
[----:B------:R-:W2:Y:S01]  /*0be0*/  LDG.E.CONSTANT R13, desc[UR4][R12.64] ;  /* 0x000000040c0d7981 */ /* 0x000ea2000c1e9900 */
[----:B------:R-:W-:-:S04]  /*0bf0*/  IMAD.WIDE.U32 R6, R9, R8, R6 ;  /* 0x0000000809067225 */ /* 0x000fc800078e0006 */
[----:B------:R-:W-:Y:S01]  /*0c00*/  IMAD R9, R9, R3, R7 ;  /* 0x0000000309097224 */ /* 0x000fe200078e0207 */
[----:B------:R-:W-:-:S04]  /*0c10*/  LEA R10, P1, R6, UR8, 0x2 ;  /* 0x00000008060a7c11 */ /* 0x000fc8000f8210ff */
[----:B------:R-:W-:-:S06]  /*0c20*/  LEA.HI.X R11, R6, UR9, R9, 0x2, P1 ;  /* 0x00000009060b7c11 */ /* 0x000fcc00088f1409 */
[----:B------:R-:W3:Y:S01]  /*0c30*/  LDG.E.CONSTANT R11, desc[UR4][R10.64] ;  /* 0x000000040a0b7981 */ /* 0x000ee2000c1e9900 */
        /* <DEDUP_REMOVED lines=8> */
[----:B------:R-:W-:-:S07]  /*0cc0*/  FADD R22, -R22, R9 ;  /* 0x0000000916167221 */ /* 0x000fce0000000100 */
.L_x_9:
[----:B------:R-:W-:Y:S05]  /*0cd0*/  BSYNC.RECONVERGENT B1 ;  /* 0x0000000000017941 */ /* 0x000fea0003800200 */
.L_x_8:
[----:B------:R-:W-:Y:S05]  /*0ce0*/  @P0 BRA `(.L_x_5) ;  /* 0x0000000000340947 */ /* 0x000fea0003800000 */
[----:B------:R-:W0:Y:S01]  /*0cf0*/  LDCU.64 UR8, c[0x0][0x380] ;  /* 0x00007000ff0877ac */ /* 0x000e220008000a00 */
[----:B------:R-:W-:Y:S01]  /*0d00*/  MOV R7, R15 ;  /* 0x0000000f00077202 */ /* 0x000fe20000000f00 */
[----:B------:R-:W-:-:S04]  /*0d10*/  IMAD.MOV.U32 R6, RZ, RZ, R14 ;  /* 0x000000ffff067224 */ /* 0x000fc800078e000e */
[----:B------:R-:W-:-:S04]  /*0d20*/  IMAD.WIDE.U32 R8, R5, R8, R6 ;  /* 0x0000000805087225 */ /* 0x000fc800078e0006 */
[----:B------:R-:W-:Y:S01]  /*0d30*/  IMAD R5, R5, R3, R9 ;  /* 0x0000000305057224 */ /* 0x000fe200078e0209 */
[----:B0-----:R-:W-:-:S04]  /*0d40*/  LEA R6, P0, R8, UR8, 0x2 ;  /* 0x0000000808067c11 */ /* 0x001fc8000f8010ff */
[----:B------:R-:W-:-:S06]  /*0d50*/  LEA.HI.X R7, R8, UR9, R5, 0x2, P0 ;  /* 0x0000000908077c11 */ /* 0x000fcc00080f1405 */
[----:B------:R-:W2:Y:S02]  /*0d60*/  LDG.E.CONSTANT R7, desc[UR4][R6.64] ;  /* 0x0000000406077981 */ /* 0x000ea4000c1e9900 */
[----:B--2---:R-:W-:-:S04]  /*0d70*/  FADD R5, -R22, R7 ;  /* 0x0000000716057221 */ /* 0x004fc80000000100 */
[----:B------:R-:W-:-:S04]  /*0d80*/  FADD R9, R20, R5 ;  /* 0x0000000514097221 */ /* 0x000fc80000000000 */
[----:B------:R-:W-:Y:S01]  /*0d90*/  FADD R22, -R20, R9 ;  /* 0x0000000914167221 */ /* 0x000fe20000000100 */
[----:B------:R-:W-:-:S03]  /*0da0*/  MOV R20, R9 ;  /* 0x0000000900147202 */ /* 0x000fc60000000f00 */
[----:B------:R-:W-:-:S07]  /*0db0*/  FADD R22, -R5, R22 ;  /* 0x0000001605167221 */ /* 0x000fce0000000100 */
.L_x_5:
[----:B------:R-:W-:Y:S05]  /*0dc0*/  BSYNC.RECONVERGENT B0 ;  /* 0x0000000000007941 */ /* 0x000fea0003800200 */
.L_x_4:
[----:B------:R-:W-:-:S05]  /*0dd0*/  I2FP.F32.U32 R2, UR6 ;  /* 0x0000000600027c45 */ /* 0x000fca0008201000 */
[----:B------:R-:W-:-:S05]  /*0de0*/  VIADD R5, R2, 0x1800000 ;  /* 0x0180000002057836 */ /* 0x000fca0000000000 */
[----:B------:R-:W-:-:S04]  /*0df0*/  LOP3.LUT R5, R5, 0x7f800000, RZ, 0xc0, !PT ;  /* 0x7f80000005057812 */ /* 0x000fc800078ec0ff */
[----:B------:R-:W-:-:S13]  /*0e00*/  ISETP.GT.U32.AND P0, PT, R5, 0x1ffffff, PT ;  /* 0x01ffffff0500780c */ /* 0x000fda0003f04070 */
[----:B------:R-:W-:Y:S05]  /*0e10*/  @P0 BRA `(.L_x_10) ;  /* 0x0000000000100947 */ /* 0x000fea0003800000 */
[----:B------:R-:W-:-:S07]  /*0e20*/  MOV R6, 0xe40 ;  /* 0x00000e4000067802 */ /* 0x000fce0000000f00 */
[----:B------:R-:W-:Y:S05]  /*0e30*/  CALL.REL.NOINC `($__internal_0_$__cuda_sm20_rcp_rn_f32_slowpath) ;  /* 0x0000000c00607944 */ /* 0x000fea0003c00000 */
[----:B------:R-:W-:Y:S01]  /*0e40*/  MOV R2, R5 ;  /* 0x0000000500027202 */ /* 0x000fe20000000f00 */
[----:B------:R-:W-:Y:S06]  /*0e50*/  BRA `(.L_x_11) ;  /* 0x0000000000107947 */ /* 0x000fec0003800000 */
.L_x_10:
[----:B------:R-:W0:Y:S02]  /*0e60*/  MUFU.RCP R5, R2 ;  /* 0x0000000200057308 */ /* 0x000e240000001000 */
[----:B0-----:R-:W-:-:S04]  /*0e70*/  FFMA R6, R2, R5, -1 ;  /* 0xbf80000002067423 */ /* 0x001fc80000000005 */
[----:B------:R-:W-:-:S04]  /*0e80*/  FADD.FTZ R6, -R6, -RZ ;  /* 0x800000ff06067221 */ /* 0x000fc80000010100 */
[----:B------:R-:W-:-:S07]  /*0e90*/  FFMA R2, R5, R6, R5 ;  /* 0x0000000605027223 */ /* 0x000fce0000000005 */
.L_x_11:
[----:B------:R-:W0:Y:S01]  /*0ea0*/  LDC.64 R12, c[0x0][0x398] ;  /* 0x0000e600ff0c7b82 */ /* 0x000e220000000a00 */
[----:B------:R-:W1:Y:S01]  /*0eb0*/  LDCU.64 UR6, c[0x0][0x388] ;  /* 0x00007100ff0677ac */ /* 0x000e620008000a00 */
[----:B------:R-:W-:Y:S01]  /*0ec0*/  IADD3 R5, PT, PT, R4, -0x1, RZ ;  /* 0xffffffff04057810 */ /* 0x000fe20007ffe0ff */
[----:B------:R-:W2:Y:S04]  /*0ed0*/  LDCU.64 UR8, c[0x0][0x3a8] ;  /* 0x00007500ff0877ac */ /* 0x000ea80008000a00 */
[----:B0-----:R-:W-:-:S04]  /*0ee0*/  IMAD.WIDE.U32 R6, R5, R12, R14 ;  /* 0x0000000c05067225 */ /* 0x001fc800078e000e */
[----:B------:R-:W-:Y:S02]  /*0ef0*/  IMAD R9, R5, R3, R7 ;  /* 0x0000000305097224 */ /* 0x000fe400078e0207 */
[----:B------:R-:W-:-:S03]  /*0f00*/  IMAD.SHL.U32 R8, R6, 0x4, RZ ;  /* 0x0000000406087824 */ /* 0x000fc600078e00ff */
[----:B------:R-:W-:Y:S02]  /*0f10*/  SHF.L.U64.HI R9, R6, 0x2, R9 ;  /* 0x0000000206097819 */ /* 0x000fe40000010209 */
[----:B-1----:R-:W-:-:S04]  /*0f20*/  IADD3 R6, P0, PT, R8, UR6, RZ ;  /* 0x0000000608067c10 */ /* 0x002fc8000ff1e0ff */
[----:B------:R-:W-:-:S05]  /*0f30*/  IADD3.X R7, PT, PT, R9, UR7, RZ, P0, !PT ;  /* 0x0000000709077c10 */ /* 0x000fca00087fe4ff */
[----:B------:R-:W3:Y:S01]  /*0f40*/  LDG.E.CONSTANT R6, desc[UR4][R6.64] ;  /* 0x0000000406067981 */ /* 0x000ee2000c1e9900 */
[----:B------:R-:W-:Y:S01]  /*0f50*/  ISETP.GE.U32.AND P0, PT, R4, R13, PT ;  /* 0x0000000d0400720c */ /* 0x000fe20003f06070 */
[----:B------:R-:W-:Y:S01]  /*0f60*/  FMUL R5, R20, R2 ;  /* 0x0000000214057220 */ /* 0x000fe20000400000 */
[----:B--2---:R-:W-:-:S04]  /*0f70*/  IADD3 R8, P1, PT, R8, UR8, RZ ;  /* 0x0000000808087c10 */ /* 0x004fc8000ff3e0ff */
[----:B------:R-:W-:Y:S02]  /*0f80*/  IADD3.X R9, PT, PT, R9, UR9, RZ, P1, !PT ;  /* 0x0000000909097c10 */ /* 0x000fe40008ffe4ff */
[----:B---3--:R-:W-:-:S05]  /*0f90*/  FSET.BF.GT.AND R5, R6, R5, PT ;  /* 0x000000050605720a */ /* 0x008fca0003804000 */
[----:B------:R0:W-:Y:S01]  /*0fa0*/  STG.E desc[UR4][R8.64], R5 ;  /* 0x0000000508007986 */ /* 0x0001e2000c101904 */
[----:B------:R-:W-:Y:S05]  /*0fb0*/  @P0 EXIT ;  /* 0x000000000000094d */ /* 0x000fea0003800000 */
[----:B------:R-:W1:Y:S01]  /*0fc0*/  LDCU UR12, c[0x0][0x3a0] ;  /* 0x00007400ff0c77ac */ /* 0x000e620008000800 */
[----:B0-----:R-:W-:Y:S01]  /*0fd0*/  IADD3 R5, PT, PT, -R4, R13, RZ ;  /* 0x0000000d04057210 */ /* 0x001fe20007ffe1ff */
[----:B------:R-:W-:Y:S01]  /*0fe0*/  BSSY.RECONVERGENT B0, `(.L_x_12) ;  /* 0x0000031000007945 */ /* 0x000fe20003800200 */
[----:B------:R-:W0:Y:S02]  /*0ff0*/  LDCU.64 UR10, c[0x0][0x380] ;  /* 0x00007000ff0a77ac */ /* 0x000e240008000a00 */
[----:B------:R-:W-:Y:S02]  /*1000*/  LOP3.LUT P1, R10, R5, 0x3, RZ, 0xc0, !PT ;  /* 0x00000003050a7812 */ /* 0x000fe4000782c0ff */
[----:B-1----:R-:W-:-:S04]  /*1010*/  IADD3 R0, PT, PT, R0, UR12, -R13 ;  /* 0x0000000c00007c10 */ /* 0x002fc8000fffe80d */
[----:B------:R-:W-:-:S07]  /*1020*/  ISETP.GT.U32.AND P0, PT, R0, -0x4, PT ;  /* 0xfffffffc0000780c */ /* 0x000fce0003f04070 */
[----:B0-----:R-:W-:Y:S06]  /*1030*/  @!P1 BRA `(.L_x_13) ;  /* 0x0000000000ac9947 */ /* 0x001fec0003800000 */
[----:B------:R-:W0:Y:S01]  /*1040*/  LDC R5, c[0x0][0x3a0] ;  /* 0x0000e800ff057b82 */ /* 0x000e220000000800 */
[----:B------:R-:W-:Y:S01]  /*1050*/  IMAD R9, R3, R4, RZ ;  /* 0x0000000403097224 */ /* 0x000fe200078e02ff */
[----:B------:R-:W-:Y:S01]  /*1060*/  IADD3 R10, PT, PT, -R10, RZ, RZ ;  /* 0x000000ff0a0a7210 */ /* 0x000fe20007ffe1ff */
[----:B------:R-:W-:Y:S01]  /*1070*/  IMAD.WIDE.U32 R6, R4, R12, R14 ;  /* 0x0000000c04067225 */ /* 0x000fe200078e000e */
[----:B------:R-:W-:-:S03]  /*1080*/  SHF.L.U64.HI R19, R12, 0x2, R3 ;  /* 0x000000020c137819 */ /* 0x000fc60000010203 */
[----:B------:R-:W-:Y:S01]  /*1090*/  IMAD.SHL.U32 R11, R6, 0x4, RZ ;  /* 0x00000004060b7824 */ /* 0x000fe200078e00ff */
[----:B------:R-:W-:-:S04]  /*10a0*/  IADD3 R7, PT, PT, R7, R9, RZ ;  /* 0x0000000907077210 */ /* 0x000fc80007ffe0ff */
[----:B------:R-:W-:Y:S02]  /*10b0*/  SHF.L.U64.HI R0, R6, 0x2, R7 ;  /* 0x0000000206007819 */ /* 0x000fe40000010207 */
[----:B0-----:R-:W-:-:S07]  /*10c0*/  SHF.R.S32.HI R17, RZ, 0x1f, R5 ;  /* 0x0000001fff117819 */ /* 0x001fce0000011405 */
.L_x_14:
[----:B0-----:R-:W-:Y:S02]  /*10d0*/  IADD3 R24, P2, PT, R11, UR10, RZ ;  /* 0x0000000a0b187c10 */ /* 0x001fe4000ff5e0ff */
[----:B------:R-:W-:Y:S02]  /*10e0*/  IADD3 R7, P1, PT, R4, -R5, RZ ;  /* 0x8000000504077210 */ /* 0x000fe40007f3e0ff */
[----:B------:R-:W-:Y:S02]  /*10f0*/  IADD3.X R25, PT, PT, R0, UR11, RZ, P2, !PT ;  /* 0x0000000b00197c10 */ /* 0x000fe400097fe4ff */
[----:B------:R-:W-:Y:S01]  /*1100*/  LEA.HI.X.SX32 R9, R4, ~R17, 0x1, P1 ;  /* 0x8000001104097211 */ /* 0x000fe200008f0eff */
[----:B------:R-:W-:-:S03]  /*1110*/  IMAD R8, R3, R7, RZ ;  /* 0x0000000703087224 */ /* 0x000fc600078e02ff */
[----:B------:R0:W2:Y:S01]  /*1120*/  LDG.E.CONSTANT R25, desc[UR4][R24.64] ;  /* 0x0000000418197981 */ /* 0x0000a2000c1e9900 */
[----:B------:R-:W-:-:S04]  /*1130*/  IMAD.WIDE.U32 R6, R7, R12, R14 ;  /* 0x0000000c07067225 */ /* 0x000fc800078e000e */
[----:B------:R-:W-:Y:S01]  /*1140*/  IMAD R9, R9, R12, R8 ;  /* 0x0000000c09097224 */ /* 0x000fe200078e0208 */
[----:B------:R-:W-:-:S04]  /*1150*/  LEA R8, P1, R6, UR10, 0x2 ;  /* 0x0000000a06087c11 */ /* 0x000fc8000f8210ff */
[----:B------:R-:W-:-:S04]  /*1160*/  IADD3 R7, PT, PT, R7, R9, RZ ;  /* 0x0000000907077210 */ /* 0x000fc80007ffe0ff */
[----:B------:R-:W-:Y:S02]  /*1170*/  LEA.HI.X R9, R6, UR11, R7, 0x2, P1 ;  /* 0x0000000b06097c11 */ /* 0x000fe400088f1407 */
[----:B------:R-:W-:-:S03]  /*1180*/  IADD3 R6, P1, PT, R11, UR6, RZ ;  /* 0x000000060b067c10 */ /* 0x000fc6000ff3e0ff */
[----:B------:R-:W3:Y:S01]  /*1190*/  LDG.E.CONSTANT R8, desc[UR4][R8.64] ;  /* 0x0000000408087981 */ /* 0x000ee2000c1e9900 */
[----:B------:R-:W-:-:S06]  /*11a0*/  IADD3.X R7, PT, PT, R0, UR7, RZ, P1, !PT ;  /* 0x0000000700077c10 */ /* 0x000fcc0008ffe4ff */
[----:B------:R-:W4:Y:S01]  /*11b0*/  LDG.E.CONSTANT R7, desc[UR4][R6.64] ;  /* 0x0000000406077981 */ /* 0x000f22000c1e9900 */
[----:B0-----:R-:W-:Y:S01]  /*11c0*/  IADD3 R24, P1, PT, R11, UR8, RZ ;  /* 0x000000080b187c10 */ /* 0x001fe2000ff3e0ff */
[----:B------:R-:W-:Y:S01]  /*11d0*/  VIADD R10, R10, 0x1 ;  /* 0x000000010a0a7836 */ /* 0x000fe20000000000 */
[----:B------:R-:W-:Y:S02]  /*11e0*/  LEA R11, P2, R12, R11, 0x2 ;  /* 0x0000000b0c0b7211 */ /* 0x000fe400078410ff */
[----:B------:R-:W-:Y:S01]  /*11f0*/  IADD3 R4, PT, PT, R4, 0x1, RZ ;  /* 0x0000000104047810 */ /* 0x000fe20007ffe0ff */
[----:B--2---:R-:W-:Y:S01]  /*1200*/  FADD R21, R25, -R22 ;  /* 0x8000001619157221 */ /* 0x004fe20000000000 */
[----:B------:R-:W-:Y:S02]  /*1210*/  IADD3.X R25, PT, PT, R0, UR9, RZ, P1, !PT ;  /* 0x0000000900197c10 */ /* 0x000fe40008ffe4ff */
[----:B------:R-:W-:Y:S01]  /*1220*/  ISETP.NE.AND P1, PT, R10, RZ, PT ;  /* 0x000000ff0a00720c */ /* 0x000fe20003f25270 */
[----:B------:R-:W-:Y:S01]  /*1230*/  FADD R23, R21, R20 ;  /* 0x0000001415177221 */ /* 0x000fe20000000000 */
[----:B------:R-:W-:-:S03]  /*1240*/  IADD3.X R0, PT, PT, R0, R19, RZ, P2, !PT ;  /* 0x0000001300007210 */ /* 0x000fc600017fe4ff */
[----:B------:R-:W-:-:S04]  /*1250*/  FADD R20, R23, -R20 ;  /* 0x8000001417147221 */ /* 0x000fc80000000000 */
[----:B------:R-:W-:-:S04]  /*1260*/  FADD R21, -R21, R20 ;  /* 0x0000001415157221 */ /* 0x000fc80000000100 */
[----:B---3--:R-:W-:-:S04]  /*1270*/  FADD R22, -R8, -R21 ;  /* 0x8000001508167221 */ /* 0x008fc80000000100 */
[----:B------:R-:W-:-:S04]  /*1280*/  FADD R20, R23, R22 ;  /* 0x0000001617147221 */ /* 0x000fc80000000000 */
[----:B------:R-:W-:Y:S01]  /*1290*/  FMUL R8, R20, R2 ;  /* 0x0000000214087220 */ /* 0x000fe20000400000 */
[----:B------:R-:W-:-:S04]  /*12a0*/  FADD R23, -R23, R20 ;  /* 0x0000001417177221 */ /* 0x000fc80000000100 */
[----:B----4-:R-:W-:Y:S01]  /*12b0*/  FSET.BF.GT.AND R9, R7, R8, PT ;  /* 0x000000080709720a */ /* 0x010fe20003804000 */
[----:B------:R-:W-:-:S04]  /*12c0*/  FADD R22, -R22, R23 ;  /* 0x0000001716167221 */ /* 0x000fc80000000100 */
[----:B------:R0:W-:Y:S01]  /*12d0*/  STG.E desc[UR4][R24.64], R9 ;  /* 0x0000000918007986 */ /* 0x0001e2000c101904 */
[----:B------:R-:W-:Y:S05]  /*12e0*/  @P1 BRA `(.L_x_14) ;  /* 0xfffffffc00781947 */ /* 0x000fea000383ffff */
.L_x_13:
[----:B------:R-:W-:Y:S05]  /*12f0*/  BSYNC.RECONVERGENT B0 ;  /* 0x0000000000007941 */ /* 0x000fea0003800200 */
.L_x_12:
[----:B------:R-:W-:Y:S05]  /*1300*/  @P0 EXIT ;  /* 0x000000000000094d */ /* 0x000fea0003800000 */
[C---:B------:R-:W-:Y:S01]  /*1310*/  IADD3 R0, PT, PT, R4.reuse, 0x1, RZ ;  /* 0x0000000104007810 */ /* 0x040fe20007ffe0ff */
[----:B------:R-:W-:Y:S01]  /*1320*/  VIADD R4, R4, -UR12 ;  /* 0x8000000c04047c36 */ /* 0x000fe20008000000 */
[----:B------:R-:W1:Y:S06]  /*1330*/  LDCU.64 UR10, c[0x0][0x380] ;  /* 0x00007000ff0a77ac */ /* 0x000e6c0008000a00 */
.L_x_15:
[----:B--2---:R-:W-:-:S05]  /*1340*/  IADD3 R5, PT, PT, R0, -0x1, RZ ;  /* 0xffffffff00057810 */ /* 0x004fca0007ffe0ff */
[----:B------:R-:W-:-:S04]  /*1350*/  IMAD.WIDE.U32 R6, R5, R12, R14 ;  /* 0x0000000c05067225 */ /* 0x000fc800078e000e */
[----:B------:R-:W-:Y:S01]  /*1360*/  IMAD R5, R5, R3, R7 ;  /* 0x0000000305057224 */ /* 0x000fe200078e0207 */
[C---:B0-----:R-:W-:Y:S02]  /*1370*/  SHF.L.U32 R9, R6.reuse, 0x2, RZ ;  /* 0x0000000206097819 */ /* 0x041fe400000006ff */
[----:B------:R-:W-:Y:S02]  /*1380*/  SHF.R.S32.HI R7, RZ, 0x1f, R4 ;  /* 0x0000001fff077819 */ /* 0x000fe40000011404 */
[----:B------:R-:W-:Y:S02]  /*1390*/  SHF.L.U64.HI R5, R6, 0x2, R5 ;  /* 0x0000000206057819 */ /* 0x000fe40000010205 */
[----:B-1----:R-:W-:Y:S01]  /*13a0*/  IADD3 R18, P0, PT, R9, UR10, RZ ;  /* 0x0000000a09127c10 */ /* 0x002fe2000ff1e0ff */
[-C--:B------:R-:W-:Y:S02]  /*13b0*/  IMAD R8, R7, R12.reuse, RZ ;  /* 0x0000000c07087224 */ /* 0x080fe400078e02ff */
[----:B------:R-:W-:Y:S01]  /*13c0*/  IMAD.WIDE.U32 R6, R4, R12, R14 ;  /* 0x0000000c04067225 */ /* 0x000fe200078e000e */
[----:B------:R-:W-:-:S03]  /*13d0*/  IADD3.X R19, PT, PT, R5, UR11, RZ, P0, !PT ;  /* 0x0000000b05137c10 */ /* 0x000fc600087fe4ff */
[----:B------:R-:W-:Y:S02]  /*13e0*/  IMAD R11, R4, R3, R8 ;  /* 0x00000003040b7224 */ /* 0x000fe400078e0208 */
[----:B------:R0:W2:Y:S01]  /*13f0*/  LDG.E.CONSTANT R25, desc[UR4][R18.64] ;  /* 0x0000000412197981 */ /* 0x0000a2000c1e9900 */
[----:B------:R-:W-:Y:S02]  /*1400*/  LEA R16, P0, R6, UR10, 0x2 ;  /* 0x0000000a06107c11 */ /* 0x000fe4000f8010ff */
[----:B------:R-:W-:Y:S01]  /*1410*/  IADD3 R7, PT, PT, R7, R11, RZ ;  /* 0x0000000b07077210 */ /* 0x000fe20007ffe0ff */
[----:B------:R-:W-:-:S03]  /*1420*/  IMAD.WIDE.U32 R10, R0, R12, R14 ;  /* 0x0000000c000a7225 */ /* 0x000fc600078e000e */
[----:B------:R-:W-:Y:S01]  /*1430*/  LEA.HI.X R17, R6, UR11, R7, 0x2, P0 ;  /* 0x0000000b06117c11 */ /* 0x000fe200080f1407 */
[----:B------:R-:W-:Y:S02]  /*1440*/  IMAD R7, R0, R3, R11 ;  /* 0x0000000300077224 */ /* 0x000fe400078e020b */
[----:B------:R-:W-:Y:S02]  /*1450*/  IMAD.SHL.U32 R8, R10, 0x4, RZ ;  /* 0x000000040a087824 */ /* 0x000fe400078e00ff */
[----:B------:R1:W3:Y:S01]  /*1460*/  LDG.E.CONSTANT R23, desc[UR4][R16.64] ;  /* 0x0000000410177981 */ /* 0x0002e2000c1e9900 */
[----:B------:R-:W-:Y:S02]  /*1470*/  IADD3 R11, PT, PT, R4, 0x1, RZ ;  /* 0x00000001040b7810 */ /* 0x000fe40007ffe0ff */
[----:B------:R-:W-:Y:S02]  /*1480*/  SHF.L.U64.HI R10, R10, 0x2, R7 ;  /* 0x000000020a0a7819 */ /* 0x000fe40000010207 */
[----:B0-----:R-:W-:-:S02]  /*1490*/  IADD3 R18, P0, PT, R8, UR10, RZ ;  /* 0x0000000a08127c10 */ /* 0x001fc4000ff1e0ff */
[----:B------:R-:W-:Y:S02]  /*14a0*/  SHF.R.S32.HI R7, RZ, 0x1f, R11 ;  /* 0x0000001fff077819 */ /* 0x000fe4000001140b */
[----:B------:R-:W-:-:S03]  /*14b0*/  IADD3.X R19, PT, PT, R10, UR11, RZ, P0, !PT ;  /* 0x0000000b0a137c10 */ /* 0x000fc600087fe4ff */
[-C--:B------:R-:W-:Y:S02]  /*14c0*/  IMAD R24, R7, R12.reuse, RZ ;  /* 0x0000000c07187224 */ /* 0x080fe400078e02ff */
[----:B------:R0:W4:Y:S01]  /*14d0*/  LDG.E.CONSTANT R21, desc[UR4][R18.64] ;  /* 0x0000000412157981 */ /* 0x000122000c1e9900 */
[----:B------:R-:W-:-:S04]  /*14e0*/  IMAD.WIDE.U32 R6, R11, R12, R14 ;  /* 0x0000000c0b067225 */ /* 0x000fc800078e000e */
[----:B------:R-:W-:Y:S01]  /*14f0*/  IMAD R11, R11, R3, R24 ;  /* 0x000000030b0b7224 */ /* 0x000fe200078e0218 */
[----:B------:R-:W-:-:S04]  /*1500*/  LEA R26, P0, R6, UR10, 0x2 ;  /* 0x0000000a061a7c11 */ /* 0x000fc8000f8010ff */
[----:B------:R-:W-:Y:S02]  /*1510*/  IADD3 R11, PT, PT, R7, R11, RZ ;  /* 0x0000000b070b7210 */ /* 0x000fe40007ffe0ff */
[----:B------:R-:W-:Y:S02]  /*1520*/  IADD3 R7, PT, PT, R0, 0x1, RZ ;  /* 0x0000000100077810 */ /* 0x000fe40007ffe0ff */
[----:B------:R-:W-:-:S03]  /*1530*/  LEA.HI.X R27, R6, UR11, R11, 0x2, P0 ;  /* 0x0000000b061b7c11 */ /* 0x000fc600080f140b */
[C---:B-1----:R-:W-:Y:S02]  /*1540*/  IMAD.WIDE.U32 R16, R7.reuse, R12, R14 ;  /* 0x0000000c07107225 */ /* 0x042fe400078e000e */
[----:B------:R-:W5:Y:S02]  /*1550*/  LDG.E.CONSTANT R11, desc[UR4][R26.64] ;  /* 0x000000041a0b7981 */ /* 0x000f64000c1e9900 */
[----:B------:R-:W-:Y:S01]  /*1560*/  IMAD R7, R7, R3, R17 ;  /* 0x0000000307077224 */ /* 0x000fe200078e0211 */
[----:B------:R-:W-:Y:S01]  /*1570*/  IADD3 R17, PT, PT, R4, 0x2, RZ ;  /* 0x0000000204117810 */ /* 0x000fe20007ffe0ff */
[----:B------:R-:W-:-:S03]  /*1580*/  IMAD.SHL.U32 R6, R16, 0x4, RZ ;  /* 0x0000000410067824 */ /* 0x000fc600078e00ff */
[----:B------:R-:W-:Y:S02]  /*1590*/  SHF.L.U64.HI R7, R16, 0x2, R7 ;  /* 0x0000000210077819 */ /* 0x000fe40000010207 */
[----:B0-----:R-:W-:Y:S02]  /*15a0*/  IADD3 R18, P0, PT, R6, UR10, RZ ;  /* 0x0000000a06127c10 */ /* 0x001fe4000ff1e0ff */
[----:B------:R-:W-:Y:S02]  /*15b0*/  SHF.R.S32.HI R29, RZ, 0x1f, R17 ;  /* 0x0000001fff1d7819 */ /* 0x000fe40000011411 */
[----:B------:R-:W-:-:S05]  /*15c0*/  IADD3.X R19, PT, PT, R7, UR11, RZ, P0, !PT ;  /* 0x0000000b07137c10 */ /* 0x000fca00087fe4ff */
[----:B------:R-:W5:Y:S01]  /*15d0*/  LDG.E.CONSTANT R18, desc[UR4][R18.64] ;  /* 0x0000000412127981 */ /* 0x000f62000c1e9900 */
[----:B------:R-:W-:-:S04]  /*15e0*/  IMAD R16, R29, R12, RZ ;  /* 0x0000000c1d107224 */ /* 0x000fc800078e02ff */
[C---:B------:R-:W-:Y:S02]  /*15f0*/  IMAD R29, R17.reuse, R3, R16 ;  /* 0x00000003111d7224 */ /* 0x040fe400078e0210 */
[----:B------:R-:W-:-:S05]  /*1600*/  IMAD.WIDE.U32 R16, R17, R12, R14 ;  /* 0x0000000c11107225 */ /* 0x000fca00078e000e */
[----:B------:R-:W-:Y:S02]  /*1610*/  IADD3 R17, PT, PT, R17, R29, RZ ;  /* 0x0000001d11117210 */ /* 0x000fe40007ffe0ff */
[----:B------:R-:W-:-:S04]  /*1620*/  LEA R28, P0, R16, UR10, 0x2 ;  /* 0x0000000a101c7c11 */ /* 0x000fc8000f8010ff */
[----:B------:R-:W-:-:S05]  /*1630*/  LEA.HI.X R29, R16, UR11, R17, 0x2, P0 ;  /* 0x0000000b101d7c11 */ /* 0x000fca00080f1411 */
[----:B------:R0:W5:Y:S02]  /*1640*/  LDG.E.CONSTANT R28, desc[UR4][R28.64] ;  /* 0x000000041c1c7981 */ /* 0x000164000c1e9900 */
[----:B0-----:R-:W-:Y:S01]  /*1650*/  IADD3 R29, PT, PT, R4, 0x3, RZ ;  /* 0x00000003041d7810 */ /* 0x001fe20007ffe0ff */
[----:B--2---:R-:W-:Y:S01]  /*1660*/  FADD R25, R25, -R22 ;  /* 0x8000001619197221 */ /* 0x004fe20000000000 */
[----:B------:R-:W-:-:S03]  /*1670*/  IADD3 R22, P0, PT, R9, UR6, RZ ;  /* 0x0000000609167c10 */ /* 0x000fc6000ff1e0ff */
[----:B------:R-:W-:-:S04]  /*1680*/  FADD R16, R25, R20 ;  /* 0x0000001419107221 */ /* 0x000fc80000000000 */
[----:B------:R-:W-:-:S04]  /*1690*/  FADD R20, R16, -R20 ;  /* 0x8000001410147221 */ /* 0x000fc80000000000 */
[----:B------:R-:W-:-:S04]  /*16a0*/  FADD R20, -R25, R20 ;  /* 0x0000001419147221 */ /* 0x000fc80000000100 */
[----:B---3--:R-:W-:-:S04]  /*16b0*/  FADD R23, -R23, -R20 ;  /* 0x8000001417177221 */ /* 0x008fc80000000100 */
[----:B------:R-:W-:-:S04]  /*16c0*/  FADD R25, R16, R23 ;  /* 0x0000001710197221 */ /* 0x000fc80000000000 */
[----:B------:R-:W-:-:S04]  /*16d0*/  FADD R16, -R16, R25 ;  /* 0x0000001910107221 */ /* 0x000fc80000000100 */
[----:B------:R-:W-:Y:S01]  /*16e0*/  FADD R16, -R23, R16 ;  /* 0x0000001017107221 */ /* 0x000fe20000000100 */
[----:B------:R-:W-:-:S03]  /*16f0*/  IADD3.X R23, PT, PT, R5, UR7, RZ, P0, !PT ;  /* 0x0000000705177c10 */ /* 0x000fc600087fe4ff */
[----:B----4-:R-:W-:Y:S01]  /*1700*/  FADD R20, -R16, R21 ;  /* 0x0000001510147221 */ /* 0x010fe20000000100 */
[----:B------:R-:W-:Y:S01]  /*1710*/  IADD3 R16, P1, PT, R8, UR6, RZ ;  /* 0x0000000608107c10 */ /* 0x000fe2000ff3e0ff */
[----:B------:R-:W2:Y:S02]  /*1720*/  LDG.E.CONSTANT R22, desc[UR4][R22.64] ;  /* 0x0000000416167981 */ /* 0x000ea4000c1e9900 */
[----:B------:R-:W-:-:S04]  /*1730*/  FADD R24, R25, R20 ;  /* 0x0000001419187221 */ /* 0x000fc80000000000 */
[----:B------:R-:W-:-:S04]  /*1740*/  FADD R17, -R25, R24 ;  /* 0x0000001819117221 */ /* 0x000fc80000000100 */
[----:B------:R-:W-:Y:S01]  /*1750*/  FADD R20, -R20, R17 ;  /* 0x0000001114147221 */ /* 0x000fe20000000100 */
[----:B------:R-:W-:-:S03]  /*1760*/  IADD3.X R17, PT, PT, R10, UR7, RZ, P1, !PT ;  /* 0x000000070a117c10 */ /* 0x000fc60008ffe4ff */
[----:B-----5:R-:W-:Y:S01]  /*1770*/  FADD R19, -R11, -R20 ;  /* 0x800000140b137221 */ /* 0x020fe20000000100 */
[----:B------:R-:W-:Y:S01]  /*1780*/  SHF.R.S32.HI R21, RZ, 0x1f, R29 ;  /* 0x0000001fff157819 */ /* 0x000fe2000001141d */
[----:B------:R0:W3:Y:S02]  /*1790*/  LDG.E.CONSTANT R20, desc[UR4][R16.64] ;  /* 0x0000000410147981 */ /* 0x0000e4000c1e9900 */
[----:B------:R-:W-:-:S04]  /*17a0*/  FADD R11, R24, R19 ;  /* 0x00000013180b7221 */ /* 0x000fc80000000000 */
[----:B------:R-:W-:-:S04]  /*17b0*/  FADD R24, -R24, R11 ;  /* 0x0000000b18187221 */ /* 0x000fc80000000100 */
[----:B------:R-:W-:-:S04]  /*17c0*/  FADD R19, -R19, R24 ;  /* 0x0000001813137221 */ /* 0x000fc80000000100 */
[----:B0-----:R-:W-:Y:S01]  /*17d0*/  FADD R16, -R19, R18 ;  /* 0x0000001213107221 */ /* 0x001fe20000000100 */
[----:B------:R-:W-:-:S03]  /*17e0*/  IMAD R18, R21, R12, RZ ;  /* 0x0000000c15127224 */ /* 0x000fc600078e02ff */
[----:B------:R-:W-:Y:S01]  /*17f0*/  FADD R24, R11, R16 ;  /* 0x000000100b187221 */ /* 0x000fe20000000000 */
[C---:B------:R-:W-:Y:S01]  /*1800*/  IMAD R23, R29.reuse, R3, R18 ;  /* 0x000000031d177224 */ /* 0x040fe200078e0212 */
[----:B------:R-:W-:Y:S01]  /*1810*/  IADD3 R26, P0, PT, R6, UR6, RZ ;  /* 0x00000006061a7c10 */ /* 0x000fe2000ff1e0ff */
[----:B------:R-:W-:-:S04]  /*1820*/  IMAD.WIDE.U32 R18, R29, R12, R14 ;  /* 0x0000000c1d127225 */ /* 0x000fc800078e000e */
[----:B------:R-:W-:Y:S01]  /*1830*/  FADD R17, -R11, R24 ;  /* 0x000000180b117221 */ /* 0x000fe20000000100 */
[----:B------:R-:W-:-:S03]  /*1840*/  IADD3.X R27, PT, PT, R7, UR7, RZ, P0, !PT ;  /* 0x00000007071b7c10 */ /* 0x000fc600087fe4ff */
[----:B------:R-:W-:Y:S01]  /*1850*/  FADD R29, -R16, R17 ;  /* 0x00000011101d7221 */ /* 0x000fe20000000100 */
[----:B------:R-:W-:Y:S01]  /*1860*/  IMAD.IADD R17, R19, 0x1, R23 ;  /* 0x0000000113117824 */ /* 0x000fe200078e0217 */
[----:B------:R-:W-:Y:S01]  /*1870*/  LEA R16, P0, R18, UR10, 0x2 ;  /* 0x0000000a12107c11 */ /* 0x000fe2000f8010ff */
[----:B------:R0:W4:Y:S01]  /*1880*/  LDG.E.CONSTANT R21, desc[UR4][R26.64] ;  /* 0x000000041a157981 */ /* 0x000122000c1e9900 */
[----:B------:R-:W-:Y:S02]  /*1890*/  IADD3 R23, PT, PT, R0, 0x2, RZ ;  /* 0x0000000200177810 */ /* 0x000fe40007ffe0ff */
[----:B------:R-:W-:-:S03]  /*18a0*/  LEA.HI.X R17, R18, UR11, R17, 0x2, P0 ;  /* 0x0000000b12117c11 */ /* 0x000fc600080f1411 */
[----:B------:R-:W-:-:S04]  /*18b0*/  IMAD.WIDE.U32 R18, R23, R12, R14 ;  /* 0x0000000c17127225 */ /* 0x000fc800078e000e */
[----:B------:R-:W-:Y:S01]  /*18c0*/  IMAD R23, R23, R3, R19 ;  /* 0x0000000317177224 */ /* 0x000fe200078e0213 */
[----:B0-----:R-:W-:-:S04]  /*18d0*/  SHF.L.U32 R26, R18, 0x2, RZ ;  /* 0x00000002121a7819 */ /* 0x001fc800000006ff */
[----:B------:R-:W-:Y:S02]  /*18e0*/  SHF.L.U64.HI R23, R18, 0x2, R23 ;  /* 0x0000000212177819 */ /* 0x000fe40000010217 */
[----:B------:R-:W-:-:S04]  /*18f0*/  IADD3 R18, P0, PT, R26, UR10, RZ ;  /* 0x0000000a1a127c10 */ /* 0x000fc8000ff1e0ff */
[----:B------:R-:W-:-:S06]  /*1900*/  IADD3.X R19, PT, PT, R23, UR11, RZ, P0, !PT ;  /* 0x0000000b17137c10 */ /* 0x000fcc00087fe4ff */
[----:B------:R-:W5:Y:S01]  /*1910*/  LDG.E.CONSTANT R19, desc[UR4][R18.64] ;  /* 0x0000000412137981 */ /* 0x000f62000c1e9900 */
[----:B------:R-:W-:-:S03]  /*1920*/  FADD R29, -R28, -R29 ;  /* 0x8000001d1c1d7221 */ /* 0x000fc60000000100 */
[----:B------:R0:W3:Y:S01]  /*1930*/  LDG.E.CONSTANT R28, desc[UR4][R16.64] ;  /* 0x00000004101c7981 */ /* 0x0000e2000c1e9900 */
[----:B------:R-:W-:-:S04]  /*1940*/  FADD R27, R24, R29 ;  /* 0x0000001d181b7221 */ /* 0x000fc80000000000 */
[----:B------:R-:W-:-:S04]  /*1950*/  FADD R24, -R24, R27 ;  /* 0x0000001b18187221 */ /* 0x000fc80000000100 */
[----:B------:R-:W-:Y:S01]  /*1960*/  FADD R24, -R29, R24 ;  /* 0x000000181d187221 */ /* 0x000fe20000000100 */
[----:B0-----:R-:W-:-:S03]  /*1970*/  IADD3 R16, P0, PT, R26, UR6, RZ ;  /* 0x000000061a107c10 */ /* 0x001fc6000ff1e0ff */
[----:B-----5:R-:W-:-:S04]  /*1980*/  FADD R24, -R24, R19 ;  /* 0x0000001318187221 */ /* 0x020fc80000000100 */
[----:B------:R-:W-:-:S04]  /*1990*/  FADD R29, R27, R24 ;  /* 0x000000181b1d7221 */ /* 0x000fc80000000000 */
[----:B------:R-:W-:-:S04]  /*19a0*/  FADD R17, -R27, R29 ;  /* 0x0000001d1b117221 */ /* 0x000fc80000000100 */
[----:B------:R-:W-:Y:S01]  /*19b0*/  FADD R19, -R24, R17 ;  /* 0x0000001118137221 */ /* 0x000fe20000000100 */
[----:B------:R-:W-:-:S05]  /*19c0*/  IADD3.X R17, PT, PT, R23, UR7, RZ, P0, !PT ;  /* 0x0000000717117c10 */ /* 0x000fca00087fe4ff */
[----:B------:R-:W5:Y:S01]  /*19d0*/  LDG.E.CONSTANT R16, desc[UR4][R16.64] ;  /* 0x0000000410107981 */ /* 0x000f62000c1e9900 */
[----:B------:R-:W-:Y:S01]  /*19e0*/  FMUL R25, R25, R2 ;  /* 0x0000000219197220 */ /* 0x000fe20000400000 */
[----:B------:R-:W-:-:S04]  /*19f0*/  IADD3 R24, P0, PT, R9, UR8, RZ ;  /* 0x0000000809187c10 */ /* 0x000fc8000ff1e0ff */
[----:B--2---:R-:W-:Y:S02]  /*1a00*/  FSET.BF.GT.AND R22, R22, R25, PT ;  /* 0x000000191616720a */ /* 0x004fe40003804000 */
[----:B------:R-:W-:Y:S01]  /*1a10*/  IADD3.X R25, PT, PT, R5, UR9, RZ, P0, !PT ;  /* 0x0000000905197c10 */ /* 0x000fe200087fe4ff */
[----:B------:R-:W-:Y:S01]  /*1a20*/  FMUL R5, R11, R2 ;  /* 0x000000020b057220 */ /* 0x000fe20000400000 */
[----:B---3--:R-:W-:-:S04]  /*1a30*/  FADD R28, -R28, -R19 ;  /* 0x800000131c1c7221 */ /* 0x008fc80000000100 */
[----:B------:R-:W-:Y:S01]  /*1a40*/  FSET.BF.GT.AND R5, R20, R5, PT ;  /* 0x000000051405720a */ /* 0x000fe20003804000 */
[----:B------:R-:W-:Y:S01]  /*1a50*/  FADD R20, R29, R28 ;  /* 0x0000001c1d147221 */ /* 0x000fe20000000000 */
[----:B------:R-:W-:Y:S01]  /*1a60*/  IADD3 R8, P0, PT, R8, UR8, RZ ;  /* 0x0000000808087c10 */ /* 0x000fe2000ff1e0ff */
[-C--:B------:R-:W-:Y:S01]  /*1a70*/  FMUL R18, R27, R2.reuse ;  /* 0x000000021b127220 */ /* 0x080fe20000400000 */
[----:B------:R-:W-:Y:S01]  /*1a80*/  IADD3 R6, P1, PT, R6, UR8, RZ ;  /* 0x0000000806067c10 */ /* 0x000fe2000ff3e0ff */
[----:B------:R-:W-:Y:S01]  /*1a90*/  FMUL R11, R20, R2 ;  /* 0x00000002140b7220 */ /* 0x000fe20000400000 */
[----:B------:R-:W-:Y:S02]  /*1aa0*/  IADD3 R26, P2, PT, R26, UR8, RZ ;  /* 0x000000081a1a7c10 */ /* 0x000fe4000ff5e0ff */
[----:B------:R-:W-:Y:S02]  /*1ab0*/  IADD3.X R9, PT, PT, R10, UR9, RZ, P0, !PT ;  /* 0x000000090a097c10 */ /* 0x000fe400087fe4ff */
[----:B----4-:R-:W-:-:S02]  /*1ac0*/  FSET.BF.GT.AND R21, R21, R18, PT ;  /* 0x000000121515720a */ /* 0x010fc40003804000 */
[----:B------:R-:W-:Y:S02]  /*1ad0*/  IADD3.X R7, PT, PT, R7, UR9, RZ, P1, !PT ;  /* 0x0000000907077c10 */ /* 0x000fe40008ffe4ff */
[----:B------:R-:W-:Y:S01]  /*1ae0*/  IADD3.X R27, PT, PT, R23, UR9, RZ, P2, !PT ;  /* 0x00000009171b7c10 */ /* 0x000fe200097fe4ff */
[----:B------:R0:W-:Y:S01]  /*1af0*/  STG.E desc[UR4][R24.64], R22 ;  /* 0x0000001618007986 */ /* 0x0001e2000c101904 */
[----:B------:R-:W-:-:S03]  /*1b00*/  IADD3 R10, PT, PT, R0, 0x3, RZ ;  /* 0x00000003000a7810 */ /* 0x000fc60007ffe0ff */
[----:B------:R2:W-:Y:S04]  /*1b10*/  STG.E desc[UR4][R8.64], R5 ;  /* 0x0000000508007986 */ /* 0x0005e8000c101904 */
[----:B------:R2:W-:Y:S01]  /*1b20*/  STG.E desc[UR4][R6.64], R21 ;  /* 0x0000001506007986 */ /* 0x0005e2000c101904 */
[----:B------:R-:W-:Y:S01]  /*1b30*/  ISETP.GE.AND P0, PT, R10, R13, PT ;  /* 0x0000000d0a00720c */ /* 0x000fe20003f06270 */
[----:B------:R-:W-:Y:S01]  /*1b40*/  FADD R29, -R29, R20 ;  /* 0x000000141d1d7221 */ /* 0x000fe20000000100 */
[----:B------:R-:W-:Y:S01]  /*1b50*/  VIADD R0, R0, 0x4 ;  /* 0x0000000400007836 */ /* 0x000fe20000000000 */
[----:B------:R-:W-:Y:S02]  /*1b60*/  IADD3 R4, PT, PT, R4, 0x4, RZ ;  /* 0x0000000404047810 */ /* 0x000fe40007ffe0ff */
[----:B0-----:R-:W-:Y:S01]  /*1b70*/  FADD R22, -R28, R29 ;  /* 0x0000001d1c167221 */ /* 0x001fe20000000100 */
[----:B-----5:R-:W-:-:S05]  /*1b80*/  FSET.BF.GT.AND R11, R16, R11, PT ;  /* 0x0000000b100b720a */ /* 0x020fca0003804000 */
[----:B------:R2:W-:Y:S02]  /*1b90*/  STG.E desc[UR4][R26.64], R11 ;  /* 0x0000000b1a007986 */ /* 0x0005e4000c101904 */
[----:B------:R-:W-:Y:S05]  /*1ba0*/  @!P0 BRA `(.L_x_15) ;  /* 0xfffffff400e48947 */ /* 0x000fea000383ffff */
[----:B------:R-:W-:Y:S05]  /*1bb0*/  EXIT ;  /* 0x000000000000794d */ /* 0x000fea0003800000 */
        .weak           $__internal_0_$__cuda_sm20_rcp_rn_f32_slowpath
        .type           $__internal_0_$__cuda_sm20_rcp_rn_f32_slowpath,@function
        .size           $__internal_0_$__cuda_sm20_rcp_rn_f32_slowpath,(.L_x_35 - $__internal_0_$__cuda_sm20_rcp_rn_f32_slowpath)
$__internal_0_$__cuda_sm20_rcp_rn_f32_slowpath:
[----:B------:R-:W-:-:S04]  /*1bc0*/  SHF.L.U32 R5, R2, 0x1, RZ ;  /* 0x0000000102057819 */ /* 0x000fc800000006ff */
[----:B------:R-:W-:-:S04]  /*1bd0*/  SHF.R.U32.HI R5, RZ, 0x18, R5 ;  /* 0x00000018ff057819 */ /* 0x000fc80000011605 */
[----:B------:R-:W-:-:S13]  /*1be0*/  ISETP.NE.U32.AND P0, PT, R5, RZ, PT ;  /* 0x000000ff0500720c */ /* 0x000fda0003f05070 */
[----:B------:R-:W-:Y:S05]  /*1bf0*/  @P0 BRA `(.L_x_16) ;  /* 0x00000000002c0947 */ /* 0x000fea0003800000 */
[----:B------:R-:W-:-:S04]  /*1c00*/  SHF.L.U32 R5, R2, 0x1, RZ ;  /* 0x0000000102057819 */ /* 0x000fc800000006ff */
[----:B------:R-:W-:-:S13]  /*1c10*/  ISETP.NE.AND P0, PT, R5, RZ, PT ;  /* 0x000000ff0500720c */ /* 0x000fda0003f05270 */
[----:B------:R0:W1:Y:S01]  /*1c20*/  @!P0 MUFU.RCP R5, R2 ;  /* 0x0000000200058308 */ /* 0x0000620000001000 */
[----:B------:R-:W-:Y:S05]  /*1c30*/  @!P0 BRA `(.L_x_17) ;  /* 0x0000000000a48947 */ /* 0x000fea0003800000 */
[----:B------:R-:W-:-:S04]  /*1c40*/  FFMA R7, R2, 1.84467440737095516160e+19, RZ ;  /* 0x5f80000002077823 */ /* 0x000fc800000000ff */
[----:B0-----:R-:W1:Y:S02]  /*1c50*/  MUFU.RCP R2, R7 ;  /* 0x0000000700027308 */ /* 0x001e640000001000 */
[----:B-1----:R-:W-:-:S04]  /*1c60*/  FFMA R5, R7, R2, -1 ;  /* 0xbf80000007057423 */ /* 0x002fc80000000002 */
[----:B------:R-:W-:-:S04]  /*1c70*/  FADD.FTZ R5, -R5, -RZ ;  /* 0x800000ff05057221 */ /* 0x000fc80000010100 */
[----:B------:R-:W-:-:S04]  /*1c80*/  FFMA R2, R2, R5, R2 ;  /* 0x0000000502027223 */ /* 0x000fc80000000002 */
[----:B------:R-:W-:Y:S01]  /*1c90*/  FFMA R5, R2, 1.84467440737095516160e+19, RZ ;  /* 0x5f80000002057823 */ /* 0x000fe200000000ff */
[----:B------:R-:W-:Y:S06]  /*1ca0*/  BRA `(.L_x_17) ;  /* 0x0000000000887947 */ /* 0x000fec0003800000 */
.L_x_16:
[----:B------:R-:W-:-:S05]  /*1cb0*/  VIADD R7, R5, 0xffffff03 ;  /* 0xffffff0305077836 */ /* 0x000fca0000000000 */
[----:B------:R-:W-:-:S13]  /*1cc0*/  ISETP.GT.U32.AND P0, PT, R7, 0x1, PT ;  /* 0x000000010700780c */ /* 0x000fda0003f04070 */
[----:B------:R-:W-:Y:S05]  /*1cd0*/  @P0 BRA `(.L_x_18) ;  /* 0x0000000000780947 */ /* 0x000fea0003800000 */
[----:B------:R-:W-:Y:S01]  /*1ce0*/  LOP3.LUT R8, R2, 0x7fffff, RZ, 0xc0, !PT ;  /* 0x007fffff02087812 */ /* 0x000fe200078ec0ff */
[----:B------:R-:W-:Y:S02]  /*1cf0*/  HFMA2 R12, -RZ, RZ, 0, 1.78813934326171875e-07 ;  /* 0x00000003ff0c7431 */ /* 0x000fe400000001ff */
[----:B------:R-:W-:Y:S01]  /*1d00*/  VIADD R5, R5, 0xffffff04 ;  /* 0xffffff0405057836 */ /* 0x000fe20000000000 */
[----:B------:R-:W-:-:S04]  /*1d10*/  LOP3.LUT R8, R8, 0x3f800000, RZ, 0xfc, !PT ;  /* 0x3f80000008087812 */ /* 0x000fc800078efcff */
[----:B------:R-:W0:Y:S01]  /*1d20*/  MUFU.RCP R9, R8 ;  /* 0x0000000800097308 */ /* 0x000e220000001000 */
[----:B------:R-:W-:Y:S01]  /*1d30*/  SHF.L.U32 R13, R12, R7, RZ ;  /* 0x000000070c0d7219 */ /* 0x000fe200000006ff */
[----:B0-----:R-:W-:-:S04]  /*1d40*/  FFMA R10, R8, R9, -1 ;  /* 0xbf800000080a7423 */ /* 0x001fc80000000009 */
[----:B------:R-:W-:-:S04]  /*1d50*/  FADD.FTZ R10, -R10, -RZ ;  /* 0x800000ff0a0a7221 */ /* 0x000fc80000010100 */
[CCC-:B------:R-:W-:Y:S01]  /*1d60*/  FFMA.RM R11, R9.reuse, R10.reuse, R9.reuse ;  /* 0x0000000a090b7223 */ /* 0x1c0fe20000004009 */
[----:B------:R-:W-:-:S04]  /*1d70*/  FFMA.RP R10, R9, R10, R9 ;  /* 0x0000000a090a7223 */ /* 0x000fc80000008009 */
[C---:B------:R-:W-:Y:S02]  /*1d80*/  LOP3.LUT R9, R11.reuse, 0x7fffff, RZ, 0xc0, !PT ;  /* 0x007fffff0b097812 */ /* 0x040fe400078ec0ff */
[----:B------:R-:W-:Y:S02]  /*1d90*/  FSETP.NEU.FTZ.AND P0, PT, R11, R10, PT ;  /* 0x0000000a0b00720b */ /* 0x000fe40003f1d000 */
[----:B------:R-:W-:Y:S02]  /*1da0*/  LOP3.LUT R10, R9, 0x800000, RZ, 0xfc, !PT ;  /* 0x00800000090a7812 */ /* 0x000fe400078efcff */
[----:B------:R-:W-:Y:S02]  /*1db0*/  SEL R9, RZ, 0xffffffff, !P0 ;  /* 0xffffffffff097807 */ /* 0x000fe40004000000 */
[----:B------:R-:W-:Y:S02]  /*1dc0*/  LOP3.LUT R8, R13, R10, RZ, 0xc0, !PT ;  /* 0x0000000a0d087212 */ /* 0x000fe400078ec0ff */
[----:B------:R-:W-:-:S02]  /*1dd0*/  IADD3 R9, PT, PT, -R9, RZ, RZ ;  /* 0x000000ff09097210 */ /* 0x000fc40007ffe1ff */
[-C--:B------:R-:W-:Y:S02]  /*1de0*/  SHF.R.U32.HI R8, RZ, R7.reuse, R8 ;  /* 0x00000007ff087219 */ /* 0x080fe40000011608 */
[--C-:B------:R-:W-:Y:S02]  /*1df0*/  LOP3.LUT P1, RZ, R9, R7, R10.reuse, 0xf8, !PT ;  /* 0x0000000709ff7212 */ /* 0x100fe4000782f80a */
[C---:B------:R-:W-:Y:S02]  /*1e00*/  LOP3.LUT P0, RZ, R8.reuse, 0x1, RZ, 0xc0, !PT ;  /* 0x0000000108ff7812 */ /* 0x040fe4000780c0ff */
[----:B------:R-:W-:Y:S02]  /*1e10*/  LOP3.LUT P2, RZ, R8, 0x2, RZ, 0xc0, !PT ;  /* 0x0000000208ff7812 */ /* 0x000fe4000784c0ff */
[----:B------:R-:W-:Y:S02]  /*1e20*/  SHF.R.U32.HI R5, RZ, R5, R10 ;  /* 0x00000005ff057219 */ /* 0x000fe4000001160a */
[----:B------:R-:W-:-:S02]  /*1e30*/  PLOP3.LUT P0, PT, P0, P1, P2, 0xe0, 0x0 ;  /* 0x000000000000781c */ /* 0x000fc40000703c20 */
[----:B------:R-:W-:Y:S02]  /*1e40*/  LOP3.LUT P1, RZ, R2, 0x7fffff, RZ, 0xc0, !PT ;  /* 0x007fffff02ff7812 */ /* 0x000fe4000782c0ff */
[----:B------:R-:W-:-:S04]  /*1e50*/  SEL R7, RZ, 0x1, !P0 ;  /* 0x00000001ff077807 */ /* 0x000fc80004000000 */
[----:B------:R-:W-:-:S04]  /*1e60*/  IADD3 R7, PT, PT, -R7, RZ, RZ ;  /* 0x000000ff07077210 */ /* 0x000fc80007ffe1ff */
[----:B------:R-:W-:-:S13]  /*1e70*/  ISETP.GE.AND P0, PT, R7, RZ, PT ;  /* 0x000000ff0700720c */ /* 0x000fda0003f06270 */
[----:B------:R-:W-:-:S04]  /*1e80*/  @!P0 IADD3 R5, PT, PT, R5, 0x1, RZ ;  /* 0x0000000105058810 */ /* 0x000fc80007ffe0ff */
[----:B------:R-:W-:-:S04]  /*1e90*/  @!P1 SHF.L.U32 R5, R5, 0x1, RZ ;  /* 0x0000000105059819 */ /* 0x000fc800000006ff */
[----:B------:R-:W-:Y:S01]  /*1ea0*/  LOP3.LUT R5, R5, 0x80000000, R2, 0xf8, !PT ;  /* 0x8000000005057812 */ /* 0x000fe200078ef802 */
[----:B------:R-:W-:Y:S06]  /*1eb0*/  BRA `(.L_x_17) ;  /* 0x0000000000047947 */ /* 0x000fec0003800000 */
.L_x_18:
[----:B------:R2:W3:Y:S02]  /*1ec0*/  MUFU.RCP R5, R2 ;  /* 0x0000000200057308 */ /* 0x0004e40000001000 */
.L_x_17:
[----:B------:R-:W-:-:S04]  /*1ed0*/  MOV R7, 0x0 ;  /* 0x0000000000077802 */ /* 0x000fc80000000f00 */
[----:B0123--:R-:W-:Y:S05]  /*1ee0*/  RET.REL.NODEC R6 `(ttm_trend_many_series_one_param_time_major_f32) ;  /* 0xffffffe006447950 */ /* 0x00ffea0003c3ffff */
.L_x_19:
[----:B------:R-:W-:-:S00]  /*1ef0*/  BRA `(.L_x_19) ;  /* 0xfffffffc00fc7947 */ /* 0x000fc0000383ffff */
[----:B------:R-:W-:-:S00]  /*1f00*/  NOP ;  /* 0x0000000000007918 */ /* 0x000fc00000000000 */
[----:B------:R-:W-:-:S00]  /*1f10*/  NOP ;  /* 0x0000000000007918 */ /* 0x000fc00000000000 */
[----:B------:R-:W-:-:S00]  /*1f20*/  NOP ;  /* 0x0000000000007918 */ /* 0x000fc00000000000 */
[----:B------:R-:W-:-:S00]  /*1f30*/  NOP ;  /* 0x0000000000007918 */ /* 0x000fc00000000000 */
[----:B------:R-:W-:-:S00]  /*1f40*/  NOP ;  /* 0x0000000000007918 */ /* 0x000fc00000000000 */
[----:B------:R-:W-:-:S00]  /*1f50*/  NOP ;  /* 0x0000000000007918 */ /* 0x000fc00000000000 */
[----:B------:R-:W-:-:S00]  /*1f60*/  NOP ;  /* 0x0000000000007918 */ /* 0x000fc00000000000 */
[----:B------:R-:W-:-:S00]  /*1f70*/  NOP ;  /* 0x0000000000007918 */ /* 0x000fc00000000000 */
.L_x_35:


//--------------------- .text.ttm_trend_batch_prefix_ff2_tiled --------------------------
	.section	.text.ttm_trend_batch_prefix_ff2_tiled,"ax",@progbits
	.align	128
        .global         ttm_trend_batch_prefix_ff2_tiled
        .type           ttm_trend_batch_prefix_ff2_tiled,@function
        .size           ttm_trend_batch_prefix_ff2_tiled,(.L_x_36 - ttm_trend_batch_prefix_ff2_tiled)
        .other          ttm_trend_batch_prefix_ff2_tiled,@"STO_CUDA_ENTRY STV_DEFAULT"
ttm_trend_batch_prefix_ff2_tiled:
.text.ttm_trend_batch_prefix_ff2_tiled:
[----:B------:R-:W-:Y:S01]  /*0000*/  LDC R1, c[0x0][0x37c] ;  /* 0x0000df00ff017b82 */ /* 0x000fe20000000800 */
[----:B------:R-:W0:Y:S01]  /*0010*/  S2R R0, SR_TID.X ;  /* 0x0000000000007919 */ /* 0x000e220000002100 */
[----:B------:R-:W1:Y:S06]  /*0020*/  LDCU UR10, c[0x0][0x3a0] ;  /* 0x00007400ff0a77ac */ /* 0x000e6c0008000800 */
[----:B------:R-:W2:Y:S01]  /*0030*/  LDC.64 R2, c[0x0][0x388] ;  /* 0x0000e200ff027b82 */ /* 0x000ea20000000a00 */
[----:B------:R-:W0:Y:S01]  /*0040*/  S2R R5, SR_CTAID.X ;  /* 0x0000000000057919 */ /* 0x000e220000002500 */
[----:B------:R-:W3:Y:S01]  /*0050*/  LDCU.64 UR8, c[0x0][0x358] ;  /* 0x00006b00ff0877ac */ /* 0x000ee20008000a00 */
[----:B------:R-:W4:Y:S05]  /*0060*/  S2R R13, SR_TID.Y ;  /* 0x00000000000d7919 */ /* 0x000f2a0000002200 */
[----:B------:R-:W5:Y:S01]  /*0070*/  LDC.64 R8, c[0x0][0x380] ;  /* 0x0000e000ff087b82 */ /* 0x000f620000000a00 */
[----:B0-----:R-:W-:-:S04]  /*0080*/  LEA R4, R5, R0, 0x8 ;  /* 0x0000000005047211 */ /* 0x001fc800078e40ff */
[----:B-1----:R-:W-:-:S04]  /*0090*/  ISETP.GE.AND P0, PT, R4, UR10, PT ;  /* 0x0000000a04007c0c */ /* 0x002fc8000bf06270 */
[----:B----4-:R-:W-:-:S13]  /*00a0*/  ISETP.NE.OR P1, PT, R13, RZ, P0 ;  /* 0x000000ff0d00720c */ /* 0x010fda0000725670 */
[----:B--2---:R-:W-:-:S04]  /*00b0*/  @!P1 IMAD.WIDE R2, R4, 0x4, R2 ;  /* 0x0000000404029825 */ /* 0x004fc800078e0202 */
[----:B-----5:R-:W-:Y:S02]  /*00c0*/  @!P1 IMAD.WIDE R8, R4, 0x8, R8 ;  /* 0x0000000804089825 */ /* 0x020fe400078e0208 */
[----:B---3--:R0:W2:Y:S04]  /*00d0*/  @!P1 LDG.E.CONSTANT R2, desc[UR8][R2.64] ;  /* 0x0000000802029981 */ /* 0x0080a8000c1e9900 */
[----:B------:R-:W3:Y:S01]  /*00e0*/  @!P1 LDG.E.64.CONSTANT R8, desc[UR8][R8.64] ;  /* 0x0000000808089981 */ /* 0x000ee2000c1e9b00 */
[----:B------:R-:W1:Y:S01]  /*00f0*/  S2UR UR6, SR_CgaCtaId ;  /* 0x00000000000679c3 */ /* 0x000e620000008800 */
[----:B------:R-:W-:Y:S01]  /*0100*/  UMOV UR4, 0x400 ;  /* 0x0000040000047882 */ /* 0x000fe20000000000 */
[----:B------:R-:W-:Y:S01]  /*0110*/  BSSY.RECONVERGENT B0, `(.L_x_20) ;  /* 0x0000021000007945 */ /* 0x000fe20003800200 */
[----:B------:R-:W0:Y:S01]  /*0120*/  S2R R10, SR_CTAID.Y ;  /* 0x00000000000a7919 */ /* 0x000e220000002600 */
[----:B------:R-:W-:-:S02]  /*0130*/  UIADD3 UR5, UPT, UPT, UR4, 0x400, URZ ;  /* 0x0000040004057890 */ /* 0x000fc4000fffe0ff */
[----:B-1----:R-:W-:Y:S02]  /*0140*/  ULEA UR7, UR6, UR4, 0x18 ;  /* 0x0000000406077291 */ /* 0x002fe4000f8ec0ff */
[----:B------:R-:W-:-:S04]  /*0150*/  ULEA UR5, UR6, UR5, 0x18 ;  /* 0x0000000506057291 */ /* 0x000fc8000f8ec0ff */
[C---:B------:R-:W-:Y:S02]  /*0160*/  LEA R7, R0.reuse, UR7, 0x2 ;  /* 0x0000000700077c11 */ /* 0x040fe4000f8e10ff */
[----:B------:R-:W-:Y:S01]  /*0170*/  LEA R6, R0, UR5, 0x3 ;  /* 0x0000000500067c11 */ /* 0x000fe2000f8e18ff */
[----:B------:R-:W-:Y:S02]  /*0180*/  UIADD3 UR5, UPT, UPT, UR4, 0xc00, URZ ;  /* 0x00000c0004057890 */ /* 0x000fe4000fffe0ff */
[----:B------:R-:W-:Y:S01]  /*0190*/  UIADD3 UR4, UPT, UPT, UR4, 0xc10, URZ ;  /* 0x00000c1004047890 */ /* 0x000fe2000fffe0ff */
[----:B0-----:R-:W-:Y:S01]  /*01a0*/  LEA R3, R10, R13, 0x2 ;  /* 0x0000000d0a037211 */ /* 0x001fe200078e10ff */
[----:B------:R-:W-:Y:S02]  /*01b0*/  ULEA UR5, UR6, UR5, 0x18 ;  /* 0x0000000506057291 */ /* 0x000fe4000f8ec0ff */
[----:B------:R-:W-:Y:S01]  /*01c0*/  ULEA UR4, UR6, UR4, 0x18 ;  /* 0x0000000406047291 */ /* 0x000fe2000f8ec0ff */
[----:B--2---:R0:W-:Y:S04]  /*01d0*/  @!P1 STS [R7], R2 ;  /* 0x0000000207009388 */ /* 0x0041e80000000800 */
[----:B---3--:R0:W-:Y:S01]  /*01e0*/  @!P1 STS.64 [R6], R8 ;  /* 0x0000000806009388 */ /* 0x0081e20000000a00 */
[----:B------:R-:W-:-:S02]  /*01f0*/  ISETP.NE.AND P1, PT, R0, RZ, PT ;  /* 0x000000ff0000720c */ /* 0x000fc40003f25270 */
[C---:B------:R-:W-:Y:S02]  /*0200*/  LEA R0, R13.reuse, UR5, 0x2 ;  /* 0x000000050d007c11 */ /* 0x040fe4000f8e10ff */
[----:B------:R-:W-:-:S09]  /*0210*/  LEA R13, R13, UR4, 0x2 ;  /* 0x000000040d0d7c11 */ /* 0x000fd2000f8e10ff */
[----:B0-----:R-:W-:Y:S05]  /*0220*/  @P1 BRA `(.L_x_21) ;  /* 0x00000000003c1947 */ /* 0x001fea0003800000 */
[----:B------:R-:W0:Y:S02]  /*0230*/  LDCU UR4, c[0x0][0x3a4] ;  /* 0x00007480ff0477ac */ /* 0x000e240008000800 */
[----:B0-----:R-:W-:-:S13]  /*0240*/  ISETP.GE.AND P1, PT, R3, UR4, PT ;  /* 0x0000000403007c0c */ /* 0x001fda000bf26270 */
[----:B------:R-:W-:Y:S05]  /*0250*/  @P1 BRA `(.L_x_22) ;  /* 0x0000000000241947 */ /* 0x000fea0003800000 */
[----:B------:R-:W0:Y:S08]  /*0260*/  LDC.64 R8, c[0x0][0x390] ;  /* 0x0000e400ff087b82 */ /* 0x000e300000000a00 */
[----:B------:R-:W1:Y:S01]  /*0270*/  LDC.64 R10, c[0x0][0x398] ;  /* 0x0000e600ff0a7b82 */ /* 0x000e620000000a00 */
[----:B0-----:R-:W-:-:S06]  /*0280*/  IMAD.WIDE.U32 R8, R3, 0x4, R8 ;  /* 0x0000000403087825 */ /* 0x001fcc00078e0008 */
[----:B------:R-:W2:Y:S01]  /*0290*/  LDG.E.CONSTANT R9, desc[UR8][R8.64] ;  /* 0x0000000808097981 */ /* 0x000ea2000c1e9900 */
[----:B-1----:R-:W-:-:S06]  /*02a0*/  IMAD.WIDE.U32 R10, R3, 0x4, R10 ;  /* 0x00000004030a7825 */ /* 0x002fcc00078e000a */
[----:B------:R-:W3:Y:S04]  /*02b0*/  LDG.E.CONSTANT R10, desc[UR8][R10.64] ;  /* 0x000000080a0a7981 */ /* 0x000ee8000c1e9900 */
[----:B--2---:R0:W-:Y:S04]  /*02c0*/  STS [R0], R9 ;  /* 0x0000000900007388 */ /* 0x0041e80000000800 */
[----:B---3--:R0:W-:Y:S01]  /*02d0*/  STS [R13], R10 ;  /* 0x0000000a0d007388 */ /* 0x0081e20000000800 */
[----:B------:R-:W-:Y:S05]  /*02e0*/  BRA `(.L_x_21) ;  /* 0x00000000000c7947 */ /* 0x000fea0003800000 */
.L_x_22:
[----:B------:R-:W-:Y:S01]  /*02f0*/  MOV R2, 0x7fffffff ;  /* 0x7fffffff00027802 */ /* 0x000fe20000000f00 */
[----:B------:R1:W-:Y:S04]  /*0300*/  STS [R0], RZ ;  /* 0x000000ff00007388 */ /* 0x0003e80000000800 */
[----:B------:R1:W-:Y:S02]  /*0310*/  STS [R13], R2 ;  /* 0x000000020d007388 */ /* 0x0003e40000000800 */
.L_x_21:
[----:B------:R-:W-:Y:S05]  /*0320*/  BSYNC.RECONVERGENT B0 ;  /* 0x0000000000007941 */ /* 0x000fea0003800200 */
.L_x_20:
[----:B------:R-:W2:Y:S01]  /*0330*/  LDCU UR4, c[0x0][0x3a4] ;  /* 0x00007480ff0477ac */ /* 0x000ea20008000800 */
[----:B------:R-:W-:Y:S01]  /*0340*/  BAR.SYNC.DEFER_BLOCKING 0x0 ;  /* 0x0000000000007b1d */ /* 0x000fe20000010000 */
[----:B--2---:R-:W-:-:S13]  /*0350*/  ISETP.GE.OR P0, PT, R3, UR4, P0 ;  /* 0x0000000403007c0c */ /* 0x004fda0008706670 */
[----:B------:R-:W-:Y:S05]  /*0360*/  @P0 EXIT ;  /* 0x000000000000094d */ /* 0x000fea0003800000 */
[----:B------:R-:W2:Y:S02]  /*0370*/  LDS R11, [R0] ;  /* 0x00000000000b7984 */ /* 0x000ea40000000800 */
[----:B--2---:R-:W-:-:S13]  /*0380*/  ISETP.GE.AND P0, PT, R11, 0x1, PT ;  /* 0x000000010b00780c */ /* 0x004fda0003f06270 */
[----:B------:R-:W-:Y:S05]  /*0390*/  @!P0 EXIT ;  /* 0x000000000000894d */ /* 0x000fea0003800000 */
[----:B01----:R-:W0:Y:S02]  /*03a0*/  LDS R13, [R13] ;  /* 0x000000000d0d7984 */ /* 0x003e240000000800 */
[----:B0-----:R-:W-:-:S13]  /*03b0*/  ISETP.GE.AND P0, PT, R4, R13, PT ;  /* 0x0000000d0400720c */ /* 0x001fda0003f06270 */
[----:B------:R-:W-:Y:S05]  /*03c0*/  @P0 BRA `(.L_x_23) ;  /* 0x0000000000280947 */ /* 0x000fea0003800000 */
[----:B------:R-:W0:Y:S01]  /*03d0*/  LDCU.64 UR6, c[0x0][0x3a8] ;  /* 0x00007500ff0677ac */ /* 0x000e220008000a00 */
[--C-:B------:R-:W-:Y:S01]  /*03e0*/  SHF.R.S32.HI R5, RZ, 0x1f, R4.reuse ;  /* 0x0000001fff057819 */ /* 0x100fe20000011404 */
[----:B------:R-:W-:Y:S02]  /*03f0*/  USHF.R.S32.HI UR4, URZ, 0x1f, UR10 ;  /* 0x0000001fff047899 */ /* 0x000fe4000801140a */
[----:B------:R-:W-:-:S04]  /*0400*/  IMAD.WIDE.U32 R4, R3, UR10, R4 ;  /* 0x0000000a03047c25 */ /* 0x000fc8000f8e0004 */
[----:B------:R-:W-:-:S04]  /*0410*/  IMAD R7, R3, UR4, RZ ;  /* 0x0000000403077c24 */ /* 0x000fc8000f8e02ff */
[----:B------:R-:W-:Y:S01]  /*0420*/  IMAD.IADD R3, R5, 0x1, R7 ;  /* 0x0000000105037824 */ /* 0x000fe200078e0207 */
[----:B0-----:R-:W-:-:S04]  /*0430*/  LEA R2, P0, R4, UR6, 0x2 ;  /* 0x0000000604027c11 */ /* 0x001fc8000f8010ff */
[----:B------:R-:W-:-:S05]  /*0440*/  LEA.HI.X R3, R4, UR7, R3, 0x2, P0 ;  /* 0x0000000704037c11 */ /* 0x000fca00080f1403 */
[----:B------:R-:W-:Y:S01]  /*0450*/  STG.E desc[UR8][R2.64], RZ ;  /* 0x000000ff02007986 */ /* 0x000fe2000c101908 */
[----:B------:R-:W-:Y:S05]  /*0460*/  EXIT ;  /* 0x000000000000794d */ /* 0x000fea0003800000 */
.L_x_23:
[----:B------:R-:W-:Y:S01]  /*0470*/  I2FP.F32.U32 R0, R11 ;  /* 0x0000000b00007245 */ /* 0x000fe20000201000 */
[----:B------:R-:W-:Y:S03]  /*0480*/  BSSY.RECONVERGENT B0, `(.L_x_24) ;  /* 0x000000d000007945 */ /* 0x000fe60003800200 */
[----:B------:R-:W-:-:S04]  /*0490*/  IADD3 R2, PT, PT, R0, 0x1800000, RZ ;  /* 0x0180000000027810 */ /* 0x000fc80007ffe0ff */
[----:B------:R-:W-:-:S04]  /*04a0*/  LOP3.LUT R2, R2, 0x7f800000, RZ, 0xc0, !PT ;  /* 0x7f80000002027812 */ /* 0x000fc800078ec0ff */
[----:B------:R-:W-:-:S13]  /*04b0*/  ISETP.GT.U32.AND P0, PT, R2, 0x1ffffff, PT ;  /* 0x01ffffff0200780c */ /* 0x000fda0003f04070 */
[----:B------:R-:W-:Y:S05]  /*04c0*/  @P0 BRA `(.L_x_25) ;  /* 0x0000000000100947 */ /* 0x000fea0003800000 */
[----:B------:R-:W-:-:S07]  /*04d0*/  MOV R8, 0x4f0 ;  /* 0x000004f000087802 */ /* 0x000fce0000000f00 */
[----:B------:R-:W-:Y:S05]  /*04e0*/  CALL.REL.NOINC `($__internal_1_$__cuda_sm20_rcp_rn_f32_slowpath) ;  /* 0x0000000400047944 */ /* 0x000fea0003c00000 */
[----:B------:R-:W-:Y:S01]  /*04f0*/  MOV R9, R0 ;  /* 0x0000000000097202 */ /* 0x000fe20000000f00 */
[----:B------:R-:W-:Y:S06]  /*0500*/  BRA `(.L_x_26) ;  /* 0x0000000000107947 */ /* 0x000fec0003800000 */
.L_x_25:
[----:B------:R-:W0:Y:S02]  /*0510*/  MUFU.RCP R9, R0 ;  /* 0x0000000000097308 */ /* 0x000e240000001000 */
[----:B0-----:R-:W-:-:S04]  /*0520*/  FFMA R2, R0, R9, -1 ;  /* 0xbf80000000027423 */ /* 0x001fc80000000009 */
[----:B------:R-:W-:-:S04]  /*0530*/  FADD.FTZ R2, -R2, -RZ ;  /* 0x800000ff02027221 */ /* 0x000fc80000010100 */
[----:B------:R-:W-:-:S07]  /*0540*/  FFMA R9, R9, R2, R9 ;  /* 0x0000000209097223 */ /* 0x000fce0000000009 */
.L_x_26:
[----:B------:R-:W-:Y:S05]  /*0550*/  BSYNC.RECONVERGENT B0 ;  /* 0x0000000000007941 */ /* 0x000fea0003800200 */
.L_x_24:
[----:B------:R-:W-:Y:S01]  /*0560*/  ISETP.NE.AND P0, PT, R4, R13, PT ;  /* 0x0000000d0400720c */ /* 0x000fe20003f05270 */
[----:B------:R-:W-:-:S12]  /*0570*/  BSSY.RECONVERGENT B0, `(.L_x_27) ;  /* 0x000002b000007945 */ /* 0x000fd80003800200 */
[----:B------:R-:W-:Y:S05]  /*0580*/  @P0 BRA `(.L_x_28) ;  /* 0x0000000000300947 */ /* 0x000fea0003800000 */
[----:B------:R-:W0:Y:S02]  /*0590*/  LDS.64 R10, [R6] ;  /* 0x00000000060a7984 */ /* 0x000e240000000a00 */
[----:B0-----:R-:W-:-:S04]  /*05a0*/  FMUL R13, R10, R9 ;  /* 0x000000090a0d7220 */ /* 0x001fc80000400000 */
[----:B------:R-:W-:-:S04]  /*05b0*/  FFMA R10, R10, R9, -R13 ;  /* 0x000000090a0a7223 */ /* 0x000fc8000000080d */
[----:B------:R-:W-:-:S04]  /*05c0*/  FFMA R10, R11, R9, R10 ;  /* 0x000000090b0a7223 */ /* 0x000fc8000000000a */
[----:B------:R-:W-:-:S04]  /*05d0*/  FADD R0, R13, R10 ;  /* 0x0000000a0d007221 */ /* 0x000fc80000000000 */
[----:B------:R-:W-:-:S04]  /*05e0*/  FADD R9, -R13, R0 ;  /* 0x000000000d097221 */ /* 0x000fc80000000100 */
[--C-:B------:R-:W-:Y:S01]  /*05f0*/  FADD R2, R0, -R9.reuse ;  /* 0x8000000900027221 */ /* 0x100fe20000000000 */
[----:B------:R-:W-:-:S03]  /*0600*/  FADD R9, R10, -R9 ;  /* 0x800000090a097221 */ /* 0x000fc60000000000 */
[----:B------:R-:W-:-:S04]  /*0610*/  FADD R2, R13, -R2 ;  /* 0x800000020d027221 */ /* 0x000fc80000000000 */
[----:B------:R-:W-:-:S04]  /*0620*/  FADD R9, R2, R9 ;  /* 0x0000000902097221 */ /* 0x000fc80000000000 */
[----:B------:R-:W-:Y:S01]  /*0630*/  FADD R0, R0, R9 ;  /* 0x0000000900007221 */ /* 0x000fe20000000000 */
[----:B------:R-:W-:Y:S06]  /*0640*/  BRA `(.L_x_29) ;  /* 0x0000000000747947 */ /* 0x000fec0003800000 */
.L_x_28:
[----:B------:R-:W0:Y:S01]  /*0650*/  LDC.64 R12, c[0x0][0x380] ;  /* 0x0000e000ff0c7b82 */ /* 0x000e220000000a00 */
[----:B------:R-:W-:Y:S01]  /*0660*/  IADD3 R11, PT, PT, R4, -R11, RZ ;  /* 0x8000000b040b7210 */ /* 0x000fe20007ffe0ff */
[----:B------:R-:W1:Y:S04]  /*0670*/  LDS.64 R16, [R6] ;  /* 0x0000000006107984 */ /* 0x000e680000000a00 */
[----:B0-----:R-:W-:-:S06]  /*0680*/  IMAD.WIDE R10, R11, 0x8, R12 ;  /* 0x000000080b0a7825 */ /* 0x001fcc00078e020c */
[----:B------:R-:W1:Y:S02]  /*0690*/  LDG.E.64.CONSTANT R10, desc[UR8][R10.64] ;  /* 0x000000080a0a7981 */ /* 0x000e64000c1e9b00 */
[----:B-1----:R-:W-:Y:S01]  /*06a0*/  FADD R13, R16, -R10 ;  /* 0x8000000a100d7221 */ /* 0x002fe20000000000 */
[----:B------:R-:W-:-:S03]  /*06b0*/  FADD R17, R17, -R11 ;  /* 0x8000000b11117221 */ /* 0x000fc60000000000 */
[----:B------:R-:W-:-:S04]  /*06c0*/  FADD R0, -R16, R13 ;  /* 0x0000000d10007221 */ /* 0x000fc80000000100 */
[--C-:B------:R-:W-:Y:S01]  /*06d0*/  FADD R15, R13, -R0.reuse ;  /* 0x800000000d0f7221 */ /* 0x100fe20000000000 */
[----:B------:R-:W-:-:S03]  /*06e0*/  FADD R0, -R10, -R0 ;  /* 0x800000000a007221 */ /* 0x000fc60000000100 */
[----:B------:R-:W-:-:S04]  /*06f0*/  FADD R15, R16, -R15 ;  /* 0x8000000f100f7221 */ /* 0x000fc80000000000 */
[----:B------:R-:W-:-:S04]  /*0700*/  FADD R0, R15, R0 ;  /* 0x000000000f007221 */ /* 0x000fc80000000000 */
[----:B------:R-:W-:-:S04]  /*0710*/  FADD R0, R0, R17 ;  /* 0x0000001100007221 */ /* 0x000fc80000000000 */
[----:B------:R-:W-:-:S04]  /*0720*/  FADD R2, R13, R0 ;  /* 0x000000000d027221 */ /* 0x000fc80000000000 */
[----:B------:R-:W-:Y:S01]  /*0730*/  FADD R11, -R13, R2 ;  /* 0x000000020d0b7221 */ /* 0x000fe20000000100 */
[----:B------:R-:W-:-:S03]  /*0740*/  FMUL R15, R2, R9 ;  /* 0x00000009020f7220 */ /* 0x000fc60000400000 */
[--C-:B------:R-:W-:Y:S01]  /*0750*/  FADD R6, R2, -R11.reuse ;  /* 0x8000000b02067221 */ /* 0x100fe20000000000 */
[----:B------:R-:W-:-:S03]  /*0760*/  FADD R11, R0, -R11 ;  /* 0x8000000b000b7221 */ /* 0x000fc60000000000 */
[----:B------:R-:W-:Y:S01]  /*0770*/  FADD R6, R13, -R6 ;  /* 0x800000060d067221 */ /* 0x000fe20000000000 */
[----:B------:R-:W-:-:S03]  /*0780*/  FFMA R13, R2, R9, -R15 ;  /* 0x00000009020d7223 */ /* 0x000fc6000000080f */
[----:B------:R-:W-:-:S04]  /*0790*/  FADD R6, R6, R11 ;  /* 0x0000000b06067221 */ /* 0x000fc80000000000 */
[----:B------:R-:W-:-:S04]  /*07a0*/  FFMA R6, R6, R9, R13 ;  /* 0x0000000906067223 */ /* 0x000fc8000000000d */
[----:B------:R-:W-:-:S04]  /*07b0*/  FADD R0, R15, R6 ;  /* 0x000000060f007221 */ /* 0x000fc80000000000 */
[----:B------:R-:W-:-:S04]  /*07c0*/  FADD R9, -R15, R0 ;  /* 0x000000000f097221 */ /* 0x000fc80000000100 */
[--C-:B------:R-:W-:Y:S01]  /*07d0*/  FADD R2, R0, -R9.reuse ;  /* 0x8000000900027221 */ /* 0x100fe20000000000 */
[----:B------:R-:W-:-:S03]  /*07e0*/  FADD R9, R6, -R9 ;  /* 0x8000000906097221 */ /* 0x000fc60000000000 */
[----:B------:R-:W-:-:S04]  /*07f0*/  FADD R2, R15, -R2 ;  /* 0x800000020f027221 */ /* 0x000fc80000000000 */
[----:B------:R-:W-:-:S04]  /*0800*/  FADD R9, R2, R9 ;  /* 0x0000000902097221 */ /* 0x000fc80000000000 */
[----:B------:R-:W-:-:S07]  /*0810*/  FADD R0, R0, R9 ;  /* 0x0000000900007221 */ /* 0x000fce0000000000 */
.L_x_29:
[----:B------:R-:W-:Y:S05]  /*0820*/  BSYNC.RECONVERGENT B0 ;  /* 0x0000000000007941 */ /* 0x000fea0003800200 */
.L_x_27:
[----:B------:R-:W0:Y:S01]  /*0830*/  LDS R7, [R7] ;  /* 0x0000000007077984 */ /* 0x000e220000000800 */
[----:B------:R-:W1:Y:S01]  /*0840*/  LDCU UR4, c[0x0][0x3a0] ;  /* 0x00007400ff0477ac */ /* 0x000e620008000800 */
[--C-:B------:R-:W-:Y:S01]  /*0850*/  SHF.R.S32.HI R5, RZ, 0x1f, R4.reuse ;  /* 0x0000001fff057819 */ /* 0x100fe20000011404 */
[----:B------:R-:W2:Y:S01]  /*0860*/  LDCU.64 UR6, c[0x0][0x3a8] ;  /* 0x00007500ff0677ac */ /* 0x000ea20008000a00 */
[----:B-1----:R-:W-:Y:S02]  /*0870*/  USHF.R.S32.HI UR5, URZ, 0x1f, UR4 ;  /* 0x0000001fff057899 */ /* 0x002fe40008011404 */
[----:B------:R-:W-:-:S04]  /*0880*/  IMAD.WIDE.U32 R4, R3, UR4, R4 ;  /* 0x0000000403047c25 */ /* 0x000fc8000f8e0004 */
[----:B------:R-:W-:Y:S01]  /*0890*/  IMAD R3, R3, UR5, RZ ;  /* 0x0000000503037c24 */ /* 0x000fe2000f8e02ff */
[----:B--2---:R-:W-:-:S03]  /*08a0*/  LEA R2, P0, R4, UR6, 0x2 ;  /* 0x0000000604027c11 */ /* 0x004fc6000f8010ff */
[----:B------:R-:W-:-:S05]  /*08b0*/  IMAD.IADD R3, R5, 0x1, R3 ;  /* 0x0000000105037824 */ /* 0x000fca00078e0203 */
[----:B------:R-:W-:Y:S02]  /*08c0*/  LEA.HI.X R3, R4, UR7, R3, 0x2, P0 ;  /* 0x0000000704037c11 */ /* 0x000fe400080f1403 */
[----:B0-----:R-:W-:-:S05]  /*08d0*/  FSET.BF.GT.AND R7, R7, R0, PT ;  /* 0x000000000707720a */ /* 0x001fca0003804000 */
[----:B------:R-:W-:Y:S01]  /*08e0*/  STG.E desc[UR8][R2.64], R7 ;  /* 0x0000000702007986 */ /* 0x000fe2000c101908 */
[----:B------:R-:W-:Y:S05]  /*08f0*/  EXIT ;  /* 0x000000000000794d */ /* 0x000fea0003800000 */
        .weak           $__internal_1_$__cuda_sm20_rcp_rn_f32_slowpath
        .type           $__internal_1_$__cuda_sm20_rcp_rn_f32_slowpath,@function
        .size           $__internal_1_$__cuda_sm20_rcp_rn_f32_slowpath,(.L_x_36 - $__internal_1_$__cuda_sm20_rcp_rn_f32_slowpath)
$__internal_1_$__cuda_sm20_rcp_rn_f32_slowpath:
[----:B------:R-:W-:Y:S01]  /*0900*/  SHF.L.U32 R2, R0, 0x1, RZ ;  /* 0x0000000100027819 */ /* 0x000fe200000006ff */
[----:B------:R-:W-:Y:S03]  /*0910*/  BSSY.RECONVERGENT B1, `(.L_x_30) ;  /* 0x0000030000017945 */ /* 0x000fe60003800200 */
[----:B------:R-:W-:-:S04]  /*0920*/  SHF.R.U32.HI R2, RZ, 0x18, R2 ;  /* 0x00000018ff027819 */ /* 0x000fc80000011602 */
[----:B------:R-:W-:-:S13]  /*0930*/  ISETP.NE.U32.AND P0, PT, R2, RZ, PT ;  /* 0x000000ff0200720c */ /* 0x000fda0003f05070 */
[----:B------:R-:W-:Y:S05]  /*0940*/  @P0 BRA `(.L_x_31) ;  /* 0x0000000000280947 */ /* 0x000fea0003800000 */
[----:B------:R-:W-:-:S04]  /*0950*/  SHF.L.U32 R2, R0, 0x1, RZ ;  /* 0x0000000100027819 */ /* 0x000fc800000006ff */
[----:B------:R-:W-:-:S13]  /*0960*/  ISETP.NE.AND P0, PT, R2, RZ, PT ;  /* 0x000000ff0200720c */ /* 0x000fda0003f05270 */
[----:B------:R-:W-:Y:S01]  /*0970*/  @P0 FFMA R10, R0, 1.84467440737095516160e+19, RZ ;  /* 0x5f800000000a0823 */ /* 0x000fe200000000ff */
[----:B------:R-:W-:Y:S08]  /*0980*/  @!P0 MUFU.RCP R9, R0 ;  /* 0x0000000000098308 */ /* 0x000ff00000001000 */
[----:B------:R-:W0:Y:S02]  /*0990*/  @P0 MUFU.RCP R15, R10 ;  /* 0x0000000a000f0308 */ /* 0x000e240000001000 */
[----:B0-----:R-:W-:-:S04]  /*09a0*/  @P0 FFMA R2, R10, R15, -1 ;  /* 0xbf8000000a020423 */ /* 0x001fc8000000000f */
[----:B------:R-:W-:-:S04]  /*09b0*/  @P0 FADD.FTZ R2, -R2, -RZ ;  /* 0x800000ff02020221 */ /* 0x000fc80000010100 */
[----:B------:R-:W-:-:S04]  /*09c0*/  @P0 FFMA R2, R15, R2, R15 ;  /* 0x000000020f020223 */ /* 0x000fc8000000000f */
[----:B------:R-:W-:Y:S01]  /*09d0*/  @P0 FFMA R9, R2, 1.84467440737095516160e+19, RZ ;  /* 0x5f80000002090823 */ /* 0x000fe200000000ff */
[----:B------:R-:W-:Y:S06]  /*09e0*/  BRA `(.L_x_32) ;  /* 0x0000000000887947 */ /* 0x000fec0003800000 */
.L_x_31:
[----:B------:R-:W-:-:S04]  /*09f0*/  IADD3 R9, PT, PT, R2, -0xfd, RZ ;  /* 0xffffff0302097810 */ /* 0x000fc80007ffe0ff */
[----:B------:R-:W-:-:S13]  /*0a00*/  ISETP.GT.U32.AND P0, PT, R9, 0x1, PT ;  /* 0x000000010900780c */ /* 0x000fda0003f04070 */
[----:B------:R-:W-:Y:S05]  /*0a10*/  @P0 BRA `(.L_x_33) ;  /* 0x0000000000780947 */ /* 0x000fea0003800000 */
[----:B------:R-:W-:Y:S01]  /*0a20*/  LOP3.LUT R10, R0, 0x7fffff, RZ, 0xc0, !PT ;  /* 0x007fffff000a7812 */ /* 0x000fe200078ec0ff */
[----:B------:R-:W-:-:S03]  /*0a30*/  IMAD.MOV.U32 R16, RZ, RZ, 0x3 ;  /* 0x00000003ff107424 */ /* 0x000fc600078e00ff */
[----:B------:R-:W-:Y:S02]  /*0a40*/  LOP3.LUT R10, R10, 0x3f800000, RZ, 0xfc, !PT ;  /* 0x3f8000000a0a7812 */ /* 0x000fe400078efcff */
[----:B------:R-:W-:Y:S02]  /*0a50*/  SHF.L.U32 R17, R16, R9, RZ ;  /* 0x0000000910117219 */ /* 0x000fe400000006ff */
[----:B------:R-:W0:Y:S02]  /*0a60*/  MUFU.RCP R15, R10 ;  /* 0x0000000a000f7308 */ /* 0x000e240000001000 */
        /* <DEDUP_REMOVED lines=11> */
[----:B------:R-:W-:Y:S02]  /*0b20*/  LOP3.LUT P1, RZ, R14, R9, R12, 0xf8, !PT ;  /* 0x000000090eff7212 */ /* 0x000fe4000782f80c */
[C---:B------:R-:W-:Y:S02]  /*0b30*/  LOP3.LUT P0, RZ, R10.reuse, 0x1, RZ, 0xc0, !PT ;  /* 0x000000010aff7812 */ /* 0x040fe4000780c0ff */
[----:B------:R-:W-:-:S04]  /*0b40*/  LOP3.LUT P2, RZ, R10, 0x2, RZ, 0xc0, !PT ;  /* 0x000000020aff7812 */ /* 0x000fc8000784c0ff */
[----:B------:R-:W-:Y:S02]  /*0b50*/  PLOP3.LUT P0, PT, P0, P1, P2, 0xe0, 0x0 ;  /* 0x000000000000781c */ /* 0x000fe40000703c20 */
[----:B------:R-:W-:Y:S02]  /*0b60*/  LOP3.LUT P1, RZ, R0, 0x7fffff, RZ, 0xc0, !PT ;  /* 0x007fffff00ff7812 */ /* 0x000fe4000782c0ff */
[----:B------:R-:W-:-:S04]  /*0b70*/  SEL R9, RZ, 0x1, !P0 ;  /* 0x00000001ff097807 */ /* 0x000fc80004000000 */
[----:B------:R-:W-:-:S04]  /*0b80*/  IADD3 R9, PT, PT, -R9, RZ, RZ ;  /* 0x000000ff09097210 */ /* 0x000fc80007ffe1ff */
[----:B------:R-:W-:Y:S02]  /*0b90*/  ISETP.GE.AND P0, PT, R9, RZ, PT ;  /* 0x000000ff0900720c */ /* 0x000fe40003f06270 */
[----:B------:R-:W-:-:S04]  /*0ba0*/  IADD3 R9, PT, PT, R2, -0xfc, RZ ;  /* 0xffffff0402097810 */ /* 0x000fc80007ffe0ff */
[----:B------:R-:W-:-:S07]  /*0bb0*/  SHF.R.U32.HI R9, RZ, R9, R12 ;  /* 0x00000009ff097219 */ /* 0x000fce000001160c */
[----:B------:R-:W-:-:S05]  /*0bc0*/  @!P0 VIADD R9, R9, 0x1 ;  /* 0x0000000109098836 */ /* 0x000fca0000000000 */
[----:B------:R-:W-:-:S04]  /*0bd0*/  @!P1 SHF.L.U32 R9, R9, 0x1, RZ ;  /* 0x0000000109099819 */ /* 0x000fc800000006ff */
[----:B------:R-:W-:Y:S01]  /*0be0*/  LOP3.LUT R9, R9, 0x80000000, R0, 0xf8, !PT ;  /* 0x8000000009097812 */ /* 0x000fe200078ef800 */
[----:B------:R-:W-:Y:S06]  /*0bf0*/  BRA `(.L_x_32) ;  /* 0x0000000000047947 */ /* 0x000fec0003800000 */
.L_x_33:
[----:B------:R0:W1:Y:S02]  /*0c00*/  MUFU.RCP R9, R0 ;  /* 0x0000000000097308 */ /* 0x0000640000001000 */
.L_x_32:
[----:B------:R-:W-:Y:S05]  /*0c10*/  BSYNC.RECONVERGENT B1 ;  /* 0x0000000000017941 */ /* 0x000fea0003800200 */
.L_x_30:
[----:B01----:R-:W-:Y:S01]  /*0c20*/  MOV R0, R9 ;  /* 0x0000000900007202 */ /* 0x003fe20000000f00 */
[----:B------:R-:W-:-:S04]  /*0c30*/  HFMA2 R9, -RZ, RZ, 0, 0 ;  /* 0x00000000ff097431 */ /* 0x000fc800000001ff */
[----:B------:R-:W-:Y:S05]  /*0c40*/  RET.REL.NODEC R8 `(ttm_trend_batch_prefix_ff2_tiled) ;  /* 0xfffffff008ec7950 */ /* 0x000fea0003c3ffff */
.L_x_34:
        /* <DEDUP_REMOVED lines=11> */
.L_x_36:


//--------------------- .nv.shared.reserved.0     --------------------------
	.section	.nv.shared.reserved.0,"aw",@nobits
	.weak		__nv_reservedSMEM_offset_0_alias
	.size		__nv_reservedSMEM_offset_0_alias, 0, 64
	.other		__nv_reservedSMEM_offset_0_alias,@"STO_CUDA_RESERVED_SHARED STV_DEFAULT"
__nv_reservedSMEM_offset_0_alias:
	.zero		0
	.zero		64


//--------------------- .nv.shared.ttm_trend_batch_prefix_ff2_tiled --------------------------
	.section	.nv.shared.ttm_trend_batch_prefix_ff2_tiled,"aw",@nobits
	.sectionflags	@""
	.align	8
.nv.shared.ttm_trend_batch_prefix_ff2_tiled:
	.zero		4128


//--------------------- .nv.constant0.ttm_trend_many_series_one_param_time_major_f32 --------------------------
	.section	.nv.constant0.ttm_trend_many_series_one_param_time_major_f32,"a",@progbits
	.sectionflags	@""
	.align	4
.nv.constant0.ttm_trend_many_series_one_param_time_major_f32:
	.zero		944


//--------------------- .nv.constant0.ttm_trend_batch_prefix_ff2_tiled --------------------------
	.section	.nv.constant0.ttm_trend_batch_prefix_ff2_tiled,"a",@progbits
	.sectionflags	@""
	.align	4
.nv.constant0.ttm_trend_batch_prefix_ff2_tiled:
	.zero		944


//--------------------- SYMBOLS --------------------------

	.type		.nv.reservedSmem.offset0,@object
	.size		.nv.reservedSmem.offset0,0x4
	.type		.nv.reservedSmem.cap,@object
	.size		.nv.reservedSmem.cap,0x4
